//
// Generated by NVIDIA NVVM Compiler
//
// Compiler Build ID: CL-36424714
// Cuda compilation tools, release 13.0, V13.0.88
// Based on NVVM 20.0.0
//

.version 9.0
.target sm_100
.address_size 64

	// .globl	_Z26calculateHistEntropyCuda3DPKdS0_S0_S0_PdPS1_
.extern .func  (.param .b32 func_retval0) vprintf
(
	.param .b64 vprintf_param_0,
	.param .b64 vprintf_param_1
)
;
.extern .func  (.param .b64 func_retval0) malloc
(
	.param .b64 malloc_param_0
)
;
.extern .func free
(
	.param .b64 free_param_0
)
;
.const .align 4 .u32 d_histEntropySize;
.const .align 4 .u32 d_histEntropySizeRow;
.const .align 4 .u32 d_histEntropySizeCol;
.const .align 8 .f64 d_startBin;
.const .align 8 .f64 d_endBin;
.const .align 8 .f64 d_stepBin;
.const .align 8 .f64 d_tMax;
.const .align 8 .f64 d_transTime;
.const .align 8 .f64 d_h;
.const .align 4 .u32 d_coord;
.const .align 4 .u32 d_paramsSize;
.const .align 4 .u32 d_XSize;
.const .align 4 .u32 d_paramNumberA;
.const .align 4 .u32 d_paramNumberB;
.global .align 4 .u32 d_progress;
.global .align 8 .f64 EPSD = 0d3CB0000000000000;
.global .align 1 .b8 $str[16] = {80, 114, 111, 103, 114, 101, 115, 115, 58, 32, 37, 100, 37, 37, 10};

.visible .entry _Z26calculateHistEntropyCuda3DPKdS0_S0_S0_PdPS1_(
	.param .u64 .ptr .align 1 _Z26calculateHistEntropyCuda3DPKdS0_S0_S0_PdPS1__param_0,
	.param .u64 .ptr .align 1 _Z26calculateHistEntropyCuda3DPKdS0_S0_S0_PdPS1__param_1,
	.param .u64 .ptr .align 1 _Z26calculateHistEntropyCuda3DPKdS0_S0_S0_PdPS1__param_2,
	.param .u64 .ptr .align 1 _Z26calculateHistEntropyCuda3DPKdS0_S0_S0_PdPS1__param_3,
	.param .u64 .ptr .align 1 _Z26calculateHistEntropyCuda3DPKdS0_S0_S0_PdPS1__param_4,
	.param .u64 .ptr .align 1 _Z26calculateHistEntropyCuda3DPKdS0_S0_S0_PdPS1__param_5
)
{
	.local .align 8 .b8 	__local_depot0[8];
	.reg .b64 	%SP;
	.reg .b64 	%SPL;
	.reg .pred 	%p<70>;
	.reg .b16 	%rs<19>;
	.reg .b32 	%r<180>;
	.reg .b32 	%f<3>;
	.reg .b64 	%rd<90>;
	.reg .b64 	%fd<434>;

	mov.u64 	%SPL, __local_depot0;
	cvta.local.u64 	%SP, %SPL;
	ld.param.u64 	%rd26, [_Z26calculateHistEntropyCuda3DPKdS0_S0_S0_PdPS1__param_0];
	ld.param.u64 	%rd27, [_Z26calculateHistEntropyCuda3DPKdS0_S0_S0_PdPS1__param_1];
	ld.param.u64 	%rd28, [_Z26calculateHistEntropyCuda3DPKdS0_S0_S0_PdPS1__param_2];
	ld.param.u64 	%rd29, [_Z26calculateHistEntropyCuda3DPKdS0_S0_S0_PdPS1__param_3];
	mov.u32 	%r73, %tid.x;
	mov.u32 	%r74, %ctaid.x;
	mov.u32 	%r75, %ntid.x;
	mad.lo.s32 	%r1, %r74, %r75, %r73;
	ld.const.u32 	%r76, [d_histEntropySize];
	setp.ge.s32 	%p3, %r1, %r76;
	@%p3 bra 	$L__BB0_79;
	ld.const.u32 	%r77, [d_histEntropySizeCol];
	div.s32 	%r2, %r1, %r77;
	mul.lo.s32 	%r78, %r2, %r77;
	sub.s32 	%r3, %r1, %r78;
	ld.const.u32 	%r79, [d_paramsSize];
	mul.wide.s32 	%rd1, %r79, 8;
	{ // callseq 0, 0
	.param .b64 param0;
	st.param.b64 	[param0], %rd1;
	.param .b64 retval0;
	call.uni (retval0), 
	malloc, 
	(
	param0
	);
	ld.param.b64 	%rd32, [retval0];
	} // callseq 0
	ld.const.u32 	%r4, [d_XSize];
	mul.wide.s32 	%rd3, %r4, 8;
	{ // callseq 1, 0
	.param .b64 param0;
	st.param.b64 	[param0], %rd3;
	.param .b64 retval0;
	call.uni (retval0), 
	malloc, 
	(
	param0
	);
	ld.param.b64 	%rd33, [retval0];
	} // callseq 1
	setp.eq.s32 	%p4, %r79, 0;
	@%p4 bra 	$L__BB0_4;
	cvta.to.global.u64 	%rd5, %rd27;
	mov.b64 	%rd84, 0;
$L__BB0_3:
	add.s64 	%rd35, %rd5, %rd84;
	ld.global.u8 	%rs4, [%rd35];
	add.s64 	%rd36, %rd32, %rd84;
	st.u8 	[%rd36], %rs4;
	add.s64 	%rd84, %rd84, 1;
	setp.lt.u64 	%p5, %rd84, %rd1;
	@%p5 bra 	$L__BB0_3;
$L__BB0_4:
	setp.eq.s32 	%p6, %r4, 0;
	@%p6 bra 	$L__BB0_7;
	cvta.to.global.u64 	%rd8, %rd26;
	mov.b64 	%rd85, 0;
$L__BB0_6:
	add.s64 	%rd38, %rd8, %rd85;
	ld.global.u8 	%rs5, [%rd38];
	add.s64 	%rd39, %rd33, %rd85;
	st.u8 	[%rd39], %rs5;
	add.s64 	%rd85, %rd85, 1;
	setp.lt.u64 	%p7, %rd85, %rd3;
	@%p7 bra 	$L__BB0_6;
$L__BB0_7:
	cvta.to.global.u64 	%rd40, %rd28;
	mul.wide.s32 	%rd41, %r2, 8;
	add.s64 	%rd42, %rd40, %rd41;
	ld.global.f64 	%fd73, [%rd42];
	ld.const.u32 	%r80, [d_paramNumberA];
	mul.wide.s32 	%rd43, %r80, 8;
	add.s64 	%rd44, %rd32, %rd43;
	st.f64 	[%rd44], %fd73;
	cvta.to.global.u64 	%rd45, %rd29;
	mul.wide.s32 	%rd46, %r3, 8;
	add.s64 	%rd47, %rd45, %rd46;
	ld.global.f64 	%fd74, [%rd47];
	ld.const.u32 	%r81, [d_paramNumberB];
	mul.wide.s32 	%rd48, %r81, 8;
	add.s64 	%rd49, %rd32, %rd48;
	st.f64 	[%rd49], %fd74;
	ld.const.f64 	%fd1, [d_h];
	ld.const.f64 	%fd75, [d_transTime];
	div.rn.f64 	%fd76, %fd75, %fd1;
	cvt.rzi.s32.f64 	%r5, %fd76;
	setp.lt.s32 	%p8, %r5, 1;
	@%p8 bra 	$L__BB0_13;
	mul.f64 	%fd2, %fd1, 0d3FE0000000000000;
	setp.eq.s32 	%p9, %r5, 1;
	@%p9 bra 	$L__BB0_11;
	ld.f64 	%fd410, [%rd33+8];
	ld.f64 	%fd409, [%rd33+16];
	ld.f64 	%fd408, [%rd33];
	and.b32  	%r82, %r5, 2147483646;
	neg.s32 	%r154, %r82;
$L__BB0_10:
	ld.f64 	%fd77, [%rd32];
	add.f64 	%fd78, %fd2, %fd77;
	sub.f64 	%fd79, %fd2, %fd77;
	neg.f64 	%fd80, %fd410;
	sub.f64 	%fd81, %fd80, %fd409;
	fma.rn.f64 	%fd82, %fd78, %fd81, %fd408;
	st.f64 	[%rd33], %fd82;
	ld.f64 	%fd83, [%rd32+8];
	fma.rn.f64 	%fd84, %fd83, %fd410, %fd82;
	fma.rn.f64 	%fd85, %fd78, %fd84, %fd410;
	st.f64 	[%rd33+8], %fd85;
	ld.f64 	%fd86, [%rd32+16];
	ld.f64 	%fd87, [%rd32+24];
	sub.f64 	%fd88, %fd82, %fd87;
	fma.rn.f64 	%fd89, %fd409, %fd88, %fd86;
	fma.rn.f64 	%fd90, %fd78, %fd89, %fd409;
	st.f64 	[%rd33+16], %fd90;
	ld.f64 	%fd91, [%rd32+16];
	fma.rn.f64 	%fd92, %fd79, %fd91, %fd90;
	ld.f64 	%fd93, [%rd32+24];
	sub.f64 	%fd94, %fd82, %fd93;
	mul.f64 	%fd95, %fd79, %fd94;
	mov.f64 	%fd96, 0d3FF0000000000000;
	sub.f64 	%fd97, %fd96, %fd95;
	div.rn.f64 	%fd98, %fd92, %fd97;
	st.f64 	[%rd33+16], %fd98;
	fma.rn.f64 	%fd99, %fd79, %fd82, %fd85;
	ld.f64 	%fd100, [%rd32+8];
	mul.f64 	%fd101, %fd79, %fd100;
	sub.f64 	%fd102, %fd96, %fd101;
	div.rn.f64 	%fd103, %fd99, %fd102;
	st.f64 	[%rd33+8], %fd103;
	neg.f64 	%fd104, %fd103;
	sub.f64 	%fd105, %fd104, %fd98;
	fma.rn.f64 	%fd106, %fd79, %fd105, %fd82;
	st.f64 	[%rd33], %fd106;
	ld.f64 	%fd107, [%rd32];
	add.f64 	%fd108, %fd2, %fd107;
	sub.f64 	%fd109, %fd2, %fd107;
	fma.rn.f64 	%fd110, %fd108, %fd105, %fd106;
	st.f64 	[%rd33], %fd110;
	ld.f64 	%fd111, [%rd32+8];
	fma.rn.f64 	%fd112, %fd111, %fd103, %fd110;
	fma.rn.f64 	%fd113, %fd108, %fd112, %fd103;
	st.f64 	[%rd33+8], %fd113;
	ld.f64 	%fd114, [%rd32+16];
	ld.f64 	%fd115, [%rd32+24];
	sub.f64 	%fd116, %fd110, %fd115;
	fma.rn.f64 	%fd117, %fd98, %fd116, %fd114;
	fma.rn.f64 	%fd118, %fd108, %fd117, %fd98;
	st.f64 	[%rd33+16], %fd118;
	ld.f64 	%fd119, [%rd32+16];
	fma.rn.f64 	%fd120, %fd109, %fd119, %fd118;
	ld.f64 	%fd121, [%rd32+24];
	sub.f64 	%fd122, %fd110, %fd121;
	mul.f64 	%fd123, %fd109, %fd122;
	sub.f64 	%fd124, %fd96, %fd123;
	div.rn.f64 	%fd409, %fd120, %fd124;
	st.f64 	[%rd33+16], %fd409;
	fma.rn.f64 	%fd125, %fd109, %fd110, %fd113;
	ld.f64 	%fd126, [%rd32+8];
	mul.f64 	%fd127, %fd109, %fd126;
	sub.f64 	%fd128, %fd96, %fd127;
	div.rn.f64 	%fd410, %fd125, %fd128;
	st.f64 	[%rd33+8], %fd410;
	neg.f64 	%fd129, %fd410;
	sub.f64 	%fd130, %fd129, %fd409;
	fma.rn.f64 	%fd408, %fd109, %fd130, %fd110;
	st.f64 	[%rd33], %fd408;
	add.s32 	%r154, %r154, 2;
	setp.ne.s32 	%p10, %r154, 0;
	@%p10 bra 	$L__BB0_10;
$L__BB0_11:
	and.b32  	%r83, %r5, 1;
	setp.eq.b32 	%p11, %r83, 1;
	not.pred 	%p12, %p11;
	@%p12 bra 	$L__BB0_13;
	ld.f64 	%fd131, [%rd32];
	add.f64 	%fd132, %fd2, %fd131;
	sub.f64 	%fd133, %fd2, %fd131;
	ld.f64 	%fd134, [%rd33+8];
	neg.f64 	%fd135, %fd134;
	ld.f64 	%fd136, [%rd33+16];
	sub.f64 	%fd137, %fd135, %fd136;
	ld.f64 	%fd138, [%rd33];
	fma.rn.f64 	%fd139, %fd132, %fd137, %fd138;
	st.f64 	[%rd33], %fd139;
	ld.f64 	%fd140, [%rd32+8];
	fma.rn.f64 	%fd141, %fd140, %fd134, %fd139;
	fma.rn.f64 	%fd142, %fd132, %fd141, %fd134;
	st.f64 	[%rd33+8], %fd142;
	ld.f64 	%fd143, [%rd32+16];
	ld.f64 	%fd144, [%rd32+24];
	sub.f64 	%fd145, %fd139, %fd144;
	fma.rn.f64 	%fd146, %fd136, %fd145, %fd143;
	fma.rn.f64 	%fd147, %fd132, %fd146, %fd136;
	st.f64 	[%rd33+16], %fd147;
	ld.f64 	%fd148, [%rd32+16];
	fma.rn.f64 	%fd149, %fd133, %fd148, %fd147;
	ld.f64 	%fd150, [%rd32+24];
	sub.f64 	%fd151, %fd139, %fd150;
	mul.f64 	%fd152, %fd133, %fd151;
	mov.f64 	%fd153, 0d3FF0000000000000;
	sub.f64 	%fd154, %fd153, %fd152;
	div.rn.f64 	%fd155, %fd149, %fd154;
	st.f64 	[%rd33+16], %fd155;
	fma.rn.f64 	%fd156, %fd133, %fd139, %fd142;
	ld.f64 	%fd157, [%rd32+8];
	mul.f64 	%fd158, %fd133, %fd157;
	sub.f64 	%fd159, %fd153, %fd158;
	div.rn.f64 	%fd160, %fd156, %fd159;
	st.f64 	[%rd33+8], %fd160;
	neg.f64 	%fd161, %fd160;
	sub.f64 	%fd162, %fd161, %fd155;
	fma.rn.f64 	%fd163, %fd133, %fd162, %fd139;
	st.f64 	[%rd33], %fd163;
$L__BB0_13:
	ld.param.u64 	%rd82, [_Z26calculateHistEntropyCuda3DPKdS0_S0_S0_PdPS1__param_5];
	ld.const.f64 	%fd164, [d_endBin];
	ld.const.f64 	%fd12, [d_startBin];
	sub.f64 	%fd165, %fd164, %fd12;
	ld.const.f64 	%fd166, [d_stepBin];
	div.rn.f64 	%fd167, %fd165, %fd166;
	cvt.rpi.f64.f64 	%fd168, %fd167;
	cvt.rzi.s32.f64 	%r9, %fd168;
	cvta.to.global.u64 	%rd50, %rd82;
	mul.wide.s32 	%rd51, %r1, 8;
	add.s64 	%rd52, %rd50, %rd51;
	ld.global.u64 	%rd11, [%rd52];
	ld.const.f64 	%fd169, [d_tMax];
	div.rn.f64 	%fd170, %fd169, %fd1;
	cvt.rzi.s32.f64 	%r10, %fd170;
	ld.const.u32 	%r84, [d_coord];
	mul.wide.s32 	%rd53, %r84, 8;
	add.s64 	%rd12, %rd33, %rd53;
	ld.f64 	%fd411, [%rd12];
	setp.lt.s32 	%p13, %r9, 1;
	@%p13 bra 	$L__BB0_26;
	and.b32  	%r11, %r9, 15;
	setp.lt.u32 	%p14, %r9, 16;
	mov.b32 	%r155, 0;
	@%p14 bra 	$L__BB0_17;
	and.b32  	%r155, %r9, 2147483632;
	neg.s32 	%r159, %r155;
	add.s64 	%rd87, %rd11, 64;
$L__BB0_16:
	.pragma "nounroll";
	mov.b64 	%rd54, 0;
	st.u64 	[%rd87+-64], %rd54;
	st.u64 	[%rd87+-56], %rd54;
	st.u64 	[%rd87+-48], %rd54;
	st.u64 	[%rd87+-40], %rd54;
	st.u64 	[%rd87+-32], %rd54;
	st.u64 	[%rd87+-24], %rd54;
	st.u64 	[%rd87+-16], %rd54;
	st.u64 	[%rd87+-8], %rd54;
	st.u64 	[%rd87], %rd54;
	st.u64 	[%rd87+8], %rd54;
	st.u64 	[%rd87+16], %rd54;
	st.u64 	[%rd87+24], %rd54;
	st.u64 	[%rd87+32], %rd54;
	st.u64 	[%rd87+40], %rd54;
	st.u64 	[%rd87+48], %rd54;
	st.u64 	[%rd87+56], %rd54;
	add.s32 	%r159, %r159, 16;
	add.s64 	%rd87, %rd87, 128;
	setp.eq.s32 	%p15, %r159, 0;
	@%p15 bra 	$L__BB0_17;
	bra.uni 	$L__BB0_16;
$L__BB0_17:
	setp.eq.s32 	%p16, %r11, 0;
	@%p16 bra 	$L__BB0_26;
	and.b32  	%r15, %r9, 7;
	setp.lt.u32 	%p17, %r11, 8;
	@%p17 bra 	$L__BB0_20;
	mul.wide.u32 	%rd55, %r155, 8;
	add.s64 	%rd56, %rd11, %rd55;
	mov.b64 	%rd57, 0;
	st.u64 	[%rd56], %rd57;
	st.u64 	[%rd56+8], %rd57;
	st.u64 	[%rd56+16], %rd57;
	st.u64 	[%rd56+24], %rd57;
	st.u64 	[%rd56+32], %rd57;
	st.u64 	[%rd56+40], %rd57;
	st.u64 	[%rd56+48], %rd57;
	st.u64 	[%rd56+56], %rd57;
	add.s32 	%r155, %r155, 8;
$L__BB0_20:
	setp.eq.s32 	%p18, %r15, 0;
	@%p18 bra 	$L__BB0_26;
	and.b32  	%r18, %r9, 3;
	setp.lt.u32 	%p19, %r15, 4;
	@%p19 bra 	$L__BB0_23;
	mul.wide.u32 	%rd58, %r155, 8;
	add.s64 	%rd59, %rd11, %rd58;
	mov.b64 	%rd60, 0;
	st.u64 	[%rd59], %rd60;
	st.u64 	[%rd59+8], %rd60;
	st.u64 	[%rd59+16], %rd60;
	st.u64 	[%rd59+24], %rd60;
	add.s32 	%r155, %r155, 4;
$L__BB0_23:
	setp.eq.s32 	%p20, %r18, 0;
	@%p20 bra 	$L__BB0_26;
	mul.wide.u32 	%rd61, %r155, 8;
	add.s64 	%rd86, %rd11, %rd61;
	neg.s32 	%r158, %r18;
$L__BB0_25:
	.pragma "nounroll";
	mov.b64 	%rd62, 0;
	st.u64 	[%rd86], %rd62;
	add.s64 	%rd86, %rd86, 8;
	add.s32 	%r158, %r158, 1;
	setp.ne.s32 	%p21, %r158, 0;
	@%p21 bra 	$L__BB0_25;
$L__BB0_26:
	setp.lt.s32 	%p22, %r10, 1;
	mov.f64 	%fd418, 0d3CB0000000000000;
	@%p22 bra 	$L__BB0_44;
	setp.eq.s32 	%p24, %r10, 1;
	mov.b32 	%r163, 0;
	mov.pred 	%p69, 0;
	@%p24 bra 	$L__BB0_39;
	and.b32  	%r89, %r10, 2147483646;
	neg.s32 	%r160, %r89;
	mov.b32 	%r163, 0;
	mov.b16 	%rs18, 0;
	mul.f64 	%fd174, %fd1, 0d3FE0000000000000;
$L__BB0_29:
	ld.f64 	%fd172, [%rd32];
	add.f64 	%fd175, %fd174, %fd172;
	sub.f64 	%fd176, %fd174, %fd172;
	ld.f64 	%fd177, [%rd33+8];
	neg.f64 	%fd178, %fd177;
	ld.f64 	%fd179, [%rd33+16];
	sub.f64 	%fd180, %fd178, %fd179;
	ld.f64 	%fd181, [%rd33];
	fma.rn.f64 	%fd182, %fd175, %fd180, %fd181;
	st.f64 	[%rd33], %fd182;
	ld.f64 	%fd183, [%rd32+8];
	fma.rn.f64 	%fd184, %fd183, %fd177, %fd182;
	fma.rn.f64 	%fd185, %fd175, %fd184, %fd177;
	st.f64 	[%rd33+8], %fd185;
	ld.f64 	%fd186, [%rd32+16];
	ld.f64 	%fd187, [%rd32+24];
	sub.f64 	%fd188, %fd182, %fd187;
	fma.rn.f64 	%fd189, %fd179, %fd188, %fd186;
	fma.rn.f64 	%fd190, %fd175, %fd189, %fd179;
	st.f64 	[%rd33+16], %fd190;
	ld.f64 	%fd191, [%rd32+16];
	fma.rn.f64 	%fd192, %fd176, %fd191, %fd190;
	ld.f64 	%fd193, [%rd32+24];
	sub.f64 	%fd194, %fd182, %fd193;
	mul.f64 	%fd195, %fd176, %fd194;
	mov.f64 	%fd196, 0d3FF0000000000000;
	sub.f64 	%fd197, %fd196, %fd195;
	div.rn.f64 	%fd413, %fd192, %fd197;
	st.f64 	[%rd33+16], %fd413;
	fma.rn.f64 	%fd198, %fd176, %fd182, %fd185;
	ld.f64 	%fd199, [%rd32+8];
	mul.f64 	%fd200, %fd176, %fd199;
	sub.f64 	%fd201, %fd196, %fd200;
	div.rn.f64 	%fd414, %fd198, %fd201;
	st.f64 	[%rd33+8], %fd414;
	neg.f64 	%fd202, %fd414;
	sub.f64 	%fd203, %fd202, %fd413;
	fma.rn.f64 	%fd412, %fd176, %fd203, %fd182;
	st.f64 	[%rd33], %fd412;
	ld.f64 	%fd415, [%rd12];
	setp.gt.f64 	%p25, %fd415, %fd411;
	mov.b16 	%rs17, 1;
	@%p25 bra 	$L__BB0_33;
	setp.geu.f64 	%p26, %fd415, %fd411;
	and.b16  	%rs8, %rs18, 255;
	setp.eq.s16 	%p27, %rs8, 0;
	or.pred  	%p28, %p26, %p27;
	mov.u16 	%rs17, %rs18;
	@%p28 bra 	$L__BB0_33;
	setp.ltu.f64 	%p29, %fd411, %fd12;
	ld.const.f64 	%fd204, [d_endBin];
	setp.geu.f64 	%p30, %fd411, %fd204;
	mov.b16 	%rs17, 0;
	or.pred  	%p31, %p29, %p30;
	@%p31 bra 	$L__BB0_33;
	sub.f64 	%fd206, %fd411, %fd12;
	ld.const.f64 	%fd207, [d_stepBin];
	div.rn.f64 	%fd208, %fd206, %fd207;
	cvt.rzi.s32.f64 	%r90, %fd208;
	mul.wide.s32 	%rd63, %r90, 8;
	add.s64 	%rd64, %rd11, %rd63;
	ld.f64 	%fd209, [%rd64];
	add.f64 	%fd210, %fd209, 0d3FF0000000000000;
	st.f64 	[%rd64], %fd210;
	add.s32 	%r163, %r163, 1;
	ld.f64 	%fd415, [%rd12];
	ld.f64 	%fd414, [%rd33+8];
	ld.f64 	%fd413, [%rd33+16];
	ld.f64 	%fd412, [%rd33];
$L__BB0_33:
	ld.f64 	%fd211, [%rd32];
	mul.f64 	%fd213, %fd1, 0d3FE0000000000000;
	add.f64 	%fd214, %fd213, %fd211;
	sub.f64 	%fd215, %fd213, %fd211;
	neg.f64 	%fd216, %fd414;
	sub.f64 	%fd217, %fd216, %fd413;
	fma.rn.f64 	%fd218, %fd214, %fd217, %fd412;
	st.f64 	[%rd33], %fd218;
	ld.f64 	%fd219, [%rd32+8];
	fma.rn.f64 	%fd220, %fd219, %fd414, %fd218;
	fma.rn.f64 	%fd221, %fd214, %fd220, %fd414;
	st.f64 	[%rd33+8], %fd221;
	ld.f64 	%fd222, [%rd32+16];
	ld.f64 	%fd223, [%rd32+24];
	sub.f64 	%fd224, %fd218, %fd223;
	fma.rn.f64 	%fd225, %fd413, %fd224, %fd222;
	fma.rn.f64 	%fd226, %fd214, %fd225, %fd413;
	st.f64 	[%rd33+16], %fd226;
	ld.f64 	%fd227, [%rd32+16];
	fma.rn.f64 	%fd228, %fd215, %fd227, %fd226;
	ld.f64 	%fd229, [%rd32+24];
	sub.f64 	%fd230, %fd218, %fd229;
	mul.f64 	%fd231, %fd215, %fd230;
	mov.f64 	%fd232, 0d3FF0000000000000;
	sub.f64 	%fd233, %fd232, %fd231;
	div.rn.f64 	%fd234, %fd228, %fd233;
	st.f64 	[%rd33+16], %fd234;
	fma.rn.f64 	%fd235, %fd215, %fd218, %fd221;
	ld.f64 	%fd236, [%rd32+8];
	mul.f64 	%fd237, %fd215, %fd236;
	sub.f64 	%fd238, %fd232, %fd237;
	div.rn.f64 	%fd239, %fd235, %fd238;
	st.f64 	[%rd33+8], %fd239;
	neg.f64 	%fd240, %fd239;
	sub.f64 	%fd241, %fd240, %fd234;
	fma.rn.f64 	%fd242, %fd215, %fd241, %fd218;
	st.f64 	[%rd33], %fd242;
	ld.f64 	%fd411, [%rd12];
	setp.gt.f64 	%p32, %fd411, %fd415;
	mov.b16 	%rs18, 1;
	@%p32 bra 	$L__BB0_37;
	setp.geu.f64 	%p33, %fd411, %fd415;
	and.b16  	%rs12, %rs17, 255;
	setp.eq.s16 	%p34, %rs12, 0;
	or.pred  	%p35, %p33, %p34;
	mov.u16 	%rs18, %rs17;
	@%p35 bra 	$L__BB0_37;
	setp.ltu.f64 	%p36, %fd415, %fd12;
	ld.const.f64 	%fd243, [d_endBin];
	setp.geu.f64 	%p37, %fd415, %fd243;
	mov.b16 	%rs18, 0;
	or.pred  	%p38, %p36, %p37;
	@%p38 bra 	$L__BB0_37;
	sub.f64 	%fd245, %fd415, %fd12;
	ld.const.f64 	%fd246, [d_stepBin];
	div.rn.f64 	%fd247, %fd245, %fd246;
	cvt.rzi.s32.f64 	%r91, %fd247;
	mul.wide.s32 	%rd65, %r91, 8;
	add.s64 	%rd66, %rd11, %rd65;
	ld.f64 	%fd248, [%rd66];
	add.f64 	%fd249, %fd248, 0d3FF0000000000000;
	st.f64 	[%rd66], %fd249;
	add.s32 	%r163, %r163, 1;
	ld.f64 	%fd411, [%rd12];
$L__BB0_37:
	add.s32 	%r160, %r160, 2;
	setp.ne.s32 	%p39, %r160, 0;
	@%p39 bra 	$L__BB0_29;
	and.b16  	%rs15, %rs18, 255;
	setp.ne.s16 	%p69, %rs15, 0;
$L__BB0_39:
	and.b32  	%r92, %r10, 1;
	setp.eq.b32 	%p40, %r92, 1;
	not.pred 	%p41, %p40;
	@%p41 bra 	$L__BB0_43;
	ld.f64 	%fd250, [%rd32];
	ld.const.f64 	%fd251, [d_h];
	mul.f64 	%fd252, %fd251, 0d3FE0000000000000;
	add.f64 	%fd253, %fd252, %fd250;
	sub.f64 	%fd254, %fd252, %fd250;
	ld.f64 	%fd255, [%rd33+8];
	neg.f64 	%fd256, %fd255;
	ld.f64 	%fd257, [%rd33+16];
	sub.f64 	%fd258, %fd256, %fd257;
	ld.f64 	%fd259, [%rd33];
	fma.rn.f64 	%fd260, %fd253, %fd258, %fd259;
	st.f64 	[%rd33], %fd260;
	ld.f64 	%fd261, [%rd32+8];
	fma.rn.f64 	%fd262, %fd261, %fd255, %fd260;
	fma.rn.f64 	%fd263, %fd253, %fd262, %fd255;
	st.f64 	[%rd33+8], %fd263;
	ld.f64 	%fd264, [%rd32+16];
	ld.f64 	%fd265, [%rd32+24];
	sub.f64 	%fd266, %fd260, %fd265;
	fma.rn.f64 	%fd267, %fd257, %fd266, %fd264;
	fma.rn.f64 	%fd268, %fd253, %fd267, %fd257;
	st.f64 	[%rd33+16], %fd268;
	ld.f64 	%fd269, [%rd32+16];
	fma.rn.f64 	%fd270, %fd254, %fd269, %fd268;
	ld.f64 	%fd271, [%rd32+24];
	sub.f64 	%fd272, %fd260, %fd271;
	mul.f64 	%fd273, %fd254, %fd272;
	mov.f64 	%fd274, 0d3FF0000000000000;
	sub.f64 	%fd275, %fd274, %fd273;
	div.rn.f64 	%fd276, %fd270, %fd275;
	st.f64 	[%rd33+16], %fd276;
	fma.rn.f64 	%fd277, %fd254, %fd260, %fd263;
	ld.f64 	%fd278, [%rd32+8];
	mul.f64 	%fd279, %fd254, %fd278;
	sub.f64 	%fd280, %fd274, %fd279;
	div.rn.f64 	%fd281, %fd277, %fd280;
	st.f64 	[%rd33+8], %fd281;
	neg.f64 	%fd282, %fd281;
	sub.f64 	%fd283, %fd282, %fd276;
	fma.rn.f64 	%fd284, %fd254, %fd283, %fd260;
	st.f64 	[%rd33], %fd284;
	ld.f64 	%fd285, [%rd12];
	setp.geu.f64 	%p42, %fd285, %fd411;
	not.pred 	%p43, %p69;
	or.pred  	%p44, %p42, %p43;
	@%p44 bra 	$L__BB0_43;
	setp.ltu.f64 	%p45, %fd411, %fd12;
	ld.const.f64 	%fd286, [d_endBin];
	setp.geu.f64 	%p46, %fd411, %fd286;
	or.pred  	%p47, %p45, %p46;
	@%p47 bra 	$L__BB0_43;
	sub.f64 	%fd288, %fd411, %fd12;
	ld.const.f64 	%fd289, [d_stepBin];
	div.rn.f64 	%fd290, %fd288, %fd289;
	cvt.rzi.s32.f64 	%r93, %fd290;
	mul.wide.s32 	%rd67, %r93, 8;
	add.s64 	%rd68, %rd11, %rd67;
	ld.f64 	%fd291, [%rd68];
	add.f64 	%fd292, %fd291, 0d3FF0000000000000;
	st.f64 	[%rd68], %fd292;
	add.s32 	%r163, %r163, 1;
$L__BB0_43:
	cvt.rn.f64.s32 	%fd293, %r163;
	add.f64 	%fd418, %fd293, 0d3CB0000000000000;
$L__BB0_44:
	ld.param.u64 	%rd83, [_Z26calculateHistEntropyCuda3DPKdS0_S0_S0_PdPS1__param_5];
	setp.lt.s32 	%p48, %r9, 1;
	cvta.to.global.u64 	%rd69, %rd83;
	mov.u32 	%r94, %ctaid.x;
	mov.u32 	%r95, %ntid.x;
	mov.u32 	%r96, %tid.x;
	mad.lo.s32 	%r97, %r94, %r95, %r96;
	mul.wide.s32 	%rd70, %r97, 8;
	add.s64 	%rd71, %rd69, %rd70;
	ld.global.u64 	%rd19, [%rd71];
	mov.f64 	%fd433, 0d0000000000000000;
	@%p48 bra 	$L__BB0_77;
	mov.b32 	%r98, 1127219200;
	mov.b32 	%r99, -2147483648;
	mov.b64 	%fd33, {%r99, %r98};
	setp.eq.s32 	%p49, %r9, 1;
	mov.f64 	%fd433, 0d0000000000000000;
	mov.b64 	%rd89, 0;
	@%p49 bra 	$L__BB0_67;
	and.b32  	%r100, %r9, 2147483646;
	neg.s32 	%r167, %r100;
	add.s64 	%rd88, %rd19, 8;
	mov.f64 	%fd433, 0d0000000000000000;
$L__BB0_47:
	ld.f64 	%fd35, [%rd88+-8];
	setp.leu.f64 	%p50, %fd35, 0d0000000000000000;
	@%p50 bra 	$L__BB0_56;
	div.rn.f64 	%fd36, %fd35, %fd418;
	st.f64 	[%rd88+-8], %fd36;
	{
	.reg .b32 %temp; 
	mov.b64 	{%temp, %r168}, %fd36;
	}
	{
	.reg .b32 %temp; 
	mov.b64 	{%r169, %temp}, %fd36;
	}
	setp.gt.s32 	%p51, %r168, 1048575;
	mov.b32 	%r170, -1023;
	mov.f64 	%fd420, %fd36;
	@%p51 bra 	$L__BB0_50;
	mul.f64 	%fd420, %fd36, 0d4350000000000000;
	{
	.reg .b32 %temp; 
	mov.b64 	{%temp, %r168}, %fd420;
	}
	{
	.reg .b32 %temp; 
	mov.b64 	{%r169, %temp}, %fd420;
	}
	mov.b32 	%r170, -1077;
$L__BB0_50:
	add.s32 	%r103, %r168, -1;
	setp.gt.u32 	%p52, %r103, 2146435070;
	@%p52 bra 	$L__BB0_54;
	shr.u32 	%r106, %r168, 20;
	add.s32 	%r171, %r170, %r106;
	and.b32  	%r107, %r168, 1048575;
	or.b32  	%r108, %r107, 1072693248;
	mov.b64 	%fd421, {%r169, %r108};
	setp.lt.u32 	%p54, %r108, 1073127583;
	@%p54 bra 	$L__BB0_53;
	{
	.reg .b32 %temp; 
	mov.b64 	{%r109, %temp}, %fd421;
	}
	{
	.reg .b32 %temp; 
	mov.b64 	{%temp, %r110}, %fd421;
	}
	add.s32 	%r111, %r110, -1048576;
	mov.b64 	%fd421, {%r109, %r111};
	add.s32 	%r171, %r171, 1;
$L__BB0_53:
	add.f64 	%fd299, %fd421, 0dBFF0000000000000;
	add.f64 	%fd300, %fd421, 0d3FF0000000000000;
	rcp.approx.ftz.f64 	%fd301, %fd300;
	neg.f64 	%fd302, %fd300;
	fma.rn.f64 	%fd303, %fd302, %fd301, 0d3FF0000000000000;
	fma.rn.f64 	%fd304, %fd303, %fd303, %fd303;
	fma.rn.f64 	%fd305, %fd304, %fd301, %fd301;
	mul.f64 	%fd306, %fd299, %fd305;
	fma.rn.f64 	%fd307, %fd299, %fd305, %fd306;
	mul.f64 	%fd308, %fd307, %fd307;
	fma.rn.f64 	%fd309, %fd308, 0d3EB1380B3AE80F1E, 0d3ED0EE258B7A8B04;
	fma.rn.f64 	%fd310, %fd309, %fd308, 0d3EF3B2669F02676F;
	fma.rn.f64 	%fd311, %fd310, %fd308, 0d3F1745CBA9AB0956;
	fma.rn.f64 	%fd312, %fd311, %fd308, 0d3F3C71C72D1B5154;
	fma.rn.f64 	%fd313, %fd312, %fd308, 0d3F624924923BE72D;
	fma.rn.f64 	%fd314, %fd313, %fd308, 0d3F8999999999A3C4;
	fma.rn.f64 	%fd315, %fd314, %fd308, 0d3FB5555555555554;
	sub.f64 	%fd316, %fd299, %fd307;
	add.f64 	%fd317, %fd316, %fd316;
	neg.f64 	%fd318, %fd307;
	fma.rn.f64 	%fd319, %fd318, %fd299, %fd317;
	mul.f64 	%fd320, %fd305, %fd319;
	mul.f64 	%fd321, %fd308, %fd315;
	fma.rn.f64 	%fd322, %fd321, %fd307, %fd320;
	xor.b32  	%r112, %r171, -2147483648;
	mov.b32 	%r113, 1127219200;
	mov.b64 	%fd323, {%r112, %r113};
	sub.f64 	%fd324, %fd323, %fd33;
	fma.rn.f64 	%fd325, %fd324, 0d3FE62E42FEFA39EF, %fd307;
	fma.rn.f64 	%fd326, %fd324, 0dBFE62E42FEFA39EF, %fd325;
	sub.f64 	%fd327, %fd326, %fd307;
	sub.f64 	%fd328, %fd322, %fd327;
	fma.rn.f64 	%fd329, %fd324, 0d3C7ABC9E3B39803F, %fd328;
	add.f64 	%fd422, %fd325, %fd329;
	bra.uni 	$L__BB0_55;
$L__BB0_54:
	fma.rn.f64 	%fd298, %fd420, 0d7FF0000000000000, 0d7FF0000000000000;
	{
	.reg .b32 %temp; 
	mov.b64 	{%temp, %r104}, %fd420;
	}
	and.b32  	%r105, %r104, 2147483647;
	setp.eq.s32 	%p53, %r105, 0;
	selp.f64 	%fd422, 0dFFF0000000000000, %fd298, %p53;
$L__BB0_55:
	mul.f64 	%fd330, %fd422, 0d3C7777D0FFDA0D24;
	fma.rn.f64 	%fd331, %fd422, 0d3FF71547652B82FE, %fd330;
	add.f64 	%fd332, %fd36, 0dBCB0000000000000;
	mul.f64 	%fd333, %fd332, %fd331;
	sub.f64 	%fd433, %fd433, %fd333;
$L__BB0_56:
	ld.f64 	%fd47, [%rd88];
	setp.leu.f64 	%p55, %fd47, 0d0000000000000000;
	@%p55 bra 	$L__BB0_65;
	div.rn.f64 	%fd48, %fd47, %fd418;
	st.f64 	[%rd88], %fd48;
	{
	.reg .b32 %temp; 
	mov.b64 	{%temp, %r172}, %fd48;
	}
	{
	.reg .b32 %temp; 
	mov.b64 	{%r173, %temp}, %fd48;
	}
	setp.gt.s32 	%p56, %r172, 1048575;
	mov.b32 	%r174, -1023;
	mov.f64 	%fd424, %fd48;
	@%p56 bra 	$L__BB0_59;
	mul.f64 	%fd424, %fd48, 0d4350000000000000;
	{
	.reg .b32 %temp; 
	mov.b64 	{%temp, %r172}, %fd424;
	}
	{
	.reg .b32 %temp; 
	mov.b64 	{%r173, %temp}, %fd424;
	}
	mov.b32 	%r174, -1077;
$L__BB0_59:
	add.s32 	%r116, %r172, -1;
	setp.lt.u32 	%p57, %r116, 2146435071;
	@%p57 bra 	$L__BB0_61;
	fma.rn.f64 	%fd334, %fd424, 0d7FF0000000000000, 0d7FF0000000000000;
	{
	.reg .b32 %temp; 
	mov.b64 	{%temp, %r117}, %fd424;
	}
	and.b32  	%r118, %r117, 2147483647;
	setp.eq.s32 	%p58, %r118, 0;
	selp.f64 	%fd426, 0dFFF0000000000000, %fd334, %p58;
	bra.uni 	$L__BB0_64;
$L__BB0_61:
	shr.u32 	%r119, %r172, 20;
	add.s32 	%r175, %r174, %r119;
	and.b32  	%r120, %r172, 1048575;
	or.b32  	%r121, %r120, 1072693248;
	mov.b64 	%fd425, {%r173, %r121};
	setp.lt.u32 	%p59, %r121, 1073127583;
	@%p59 bra 	$L__BB0_63;
	{
	.reg .b32 %temp; 
	mov.b64 	{%r122, %temp}, %fd425;
	}
	{
	.reg .b32 %temp; 
	mov.b64 	{%temp, %r123}, %fd425;
	}
	add.s32 	%r124, %r123, -1048576;
	mov.b64 	%fd425, {%r122, %r124};
	add.s32 	%r175, %r175, 1;
$L__BB0_63:
	add.f64 	%fd335, %fd425, 0dBFF0000000000000;
	add.f64 	%fd336, %fd425, 0d3FF0000000000000;
	rcp.approx.ftz.f64 	%fd337, %fd336;
	neg.f64 	%fd338, %fd336;
	fma.rn.f64 	%fd339, %fd338, %fd337, 0d3FF0000000000000;
	fma.rn.f64 	%fd340, %fd339, %fd339, %fd339;
	fma.rn.f64 	%fd341, %fd340, %fd337, %fd337;
	mul.f64 	%fd342, %fd335, %fd341;
	fma.rn.f64 	%fd343, %fd335, %fd341, %fd342;
	mul.f64 	%fd344, %fd343, %fd343;
	fma.rn.f64 	%fd345, %fd344, 0d3EB1380B3AE80F1E, 0d3ED0EE258B7A8B04;
	fma.rn.f64 	%fd346, %fd345, %fd344, 0d3EF3B2669F02676F;
	fma.rn.f64 	%fd347, %fd346, %fd344, 0d3F1745CBA9AB0956;
	fma.rn.f64 	%fd348, %fd347, %fd344, 0d3F3C71C72D1B5154;
	fma.rn.f64 	%fd349, %fd348, %fd344, 0d3F624924923BE72D;
	fma.rn.f64 	%fd350, %fd349, %fd344, 0d3F8999999999A3C4;
	fma.rn.f64 	%fd351, %fd350, %fd344, 0d3FB5555555555554;
	sub.f64 	%fd352, %fd335, %fd343;
	add.f64 	%fd353, %fd352, %fd352;
	neg.f64 	%fd354, %fd343;
	fma.rn.f64 	%fd355, %fd354, %fd335, %fd353;
	mul.f64 	%fd356, %fd341, %fd355;
	mul.f64 	%fd357, %fd344, %fd351;
	fma.rn.f64 	%fd358, %fd357, %fd343, %fd356;
	xor.b32  	%r125, %r175, -2147483648;
	mov.b32 	%r126, 1127219200;
	mov.b64 	%fd359, {%r125, %r126};
	sub.f64 	%fd360, %fd359, %fd33;
	fma.rn.f64 	%fd361, %fd360, 0d3FE62E42FEFA39EF, %fd343;
	fma.rn.f64 	%fd362, %fd360, 0dBFE62E42FEFA39EF, %fd361;
	sub.f64 	%fd363, %fd362, %fd343;
	sub.f64 	%fd364, %fd358, %fd363;
	fma.rn.f64 	%fd365, %fd360, 0d3C7ABC9E3B39803F, %fd364;
	add.f64 	%fd426, %fd361, %fd365;
$L__BB0_64:
	mul.f64 	%fd366, %fd426, 0d3C7777D0FFDA0D24;
	fma.rn.f64 	%fd367, %fd426, 0d3FF71547652B82FE, %fd366;
	add.f64 	%fd368, %fd48, 0dBCB0000000000000;
	mul.f64 	%fd369, %fd368, %fd367;
	sub.f64 	%fd433, %fd433, %fd369;
$L__BB0_65:
	add.s32 	%r167, %r167, 2;
	add.s64 	%rd88, %rd88, 16;
	setp.ne.s32 	%p60, %r167, 0;
	@%p60 bra 	$L__BB0_47;
	cvt.u64.u32 	%rd89, %r100;
$L__BB0_67:
	and.b32  	%r128, %r9, 1;
	setp.eq.b32 	%p61, %r128, 1;
	not.pred 	%p62, %p61;
	@%p62 bra 	$L__BB0_77;
	shl.b64 	%rd73, %rd89, 3;
	add.s64 	%rd25, %rd19, %rd73;
	ld.f64 	%fd61, [%rd25];
	setp.leu.f64 	%p63, %fd61, 0d0000000000000000;
	@%p63 bra 	$L__BB0_77;
	div.rn.f64 	%fd62, %fd61, %fd418;
	st.f64 	[%rd25], %fd62;
	{
	.reg .b32 %temp; 
	mov.b64 	{%temp, %r176}, %fd62;
	}
	{
	.reg .b32 %temp; 
	mov.b64 	{%r177, %temp}, %fd62;
	}
	setp.gt.s32 	%p64, %r176, 1048575;
	mov.b32 	%r178, -1023;
	mov.f64 	%fd430, %fd62;
	@%p64 bra 	$L__BB0_71;
	mul.f64 	%fd430, %fd62, 0d4350000000000000;
	{
	.reg .b32 %temp; 
	mov.b64 	{%temp, %r176}, %fd430;
	}
	{
	.reg .b32 %temp; 
	mov.b64 	{%r177, %temp}, %fd430;
	}
	mov.b32 	%r178, -1077;
$L__BB0_71:
	add.s32 	%r131, %r176, -1;
	setp.lt.u32 	%p65, %r131, 2146435071;
	@%p65 bra 	$L__BB0_73;
	fma.rn.f64 	%fd370, %fd430, 0d7FF0000000000000, 0d7FF0000000000000;
	{
	.reg .b32 %temp; 
	mov.b64 	{%temp, %r132}, %fd430;
	}
	and.b32  	%r133, %r132, 2147483647;
	setp.eq.s32 	%p66, %r133, 0;
	selp.f64 	%fd432, 0dFFF0000000000000, %fd370, %p66;
	bra.uni 	$L__BB0_76;
$L__BB0_73:
	shr.u32 	%r134, %r176, 20;
	add.s32 	%r179, %r178, %r134;
	and.b32  	%r135, %r176, 1048575;
	or.b32  	%r136, %r135, 1072693248;
	mov.b64 	%fd431, {%r177, %r136};
	setp.lt.u32 	%p67, %r136, 1073127583;
	@%p67 bra 	$L__BB0_75;
	{
	.reg .b32 %temp; 
	mov.b64 	{%r137, %temp}, %fd431;
	}
	{
	.reg .b32 %temp; 
	mov.b64 	{%temp, %r138}, %fd431;
	}
	add.s32 	%r139, %r138, -1048576;
	mov.b64 	%fd431, {%r137, %r139};
	add.s32 	%r179, %r179, 1;
$L__BB0_75:
	add.f64 	%fd371, %fd431, 0dBFF0000000000000;
	add.f64 	%fd372, %fd431, 0d3FF0000000000000;
	rcp.approx.ftz.f64 	%fd373, %fd372;
	neg.f64 	%fd374, %fd372;
	fma.rn.f64 	%fd375, %fd374, %fd373, 0d3FF0000000000000;
	fma.rn.f64 	%fd376, %fd375, %fd375, %fd375;
	fma.rn.f64 	%fd377, %fd376, %fd373, %fd373;
	mul.f64 	%fd378, %fd371, %fd377;
	fma.rn.f64 	%fd379, %fd371, %fd377, %fd378;
	mul.f64 	%fd380, %fd379, %fd379;
	fma.rn.f64 	%fd381, %fd380, 0d3EB1380B3AE80F1E, 0d3ED0EE258B7A8B04;
	fma.rn.f64 	%fd382, %fd381, %fd380, 0d3EF3B2669F02676F;
	fma.rn.f64 	%fd383, %fd382, %fd380, 0d3F1745CBA9AB0956;
	fma.rn.f64 	%fd384, %fd383, %fd380, 0d3F3C71C72D1B5154;
	fma.rn.f64 	%fd385, %fd384, %fd380, 0d3F624924923BE72D;
	fma.rn.f64 	%fd386, %fd385, %fd380, 0d3F8999999999A3C4;
	fma.rn.f64 	%fd387, %fd386, %fd380, 0d3FB5555555555554;
	sub.f64 	%fd388, %fd371, %fd379;
	add.f64 	%fd389, %fd388, %fd388;
	neg.f64 	%fd390, %fd379;
	fma.rn.f64 	%fd391, %fd390, %fd371, %fd389;
	mul.f64 	%fd392, %fd377, %fd391;
	mul.f64 	%fd393, %fd380, %fd387;
	fma.rn.f64 	%fd394, %fd393, %fd379, %fd392;
	xor.b32  	%r140, %r179, -2147483648;
	mov.b32 	%r141, 1127219200;
	mov.b64 	%fd395, {%r140, %r141};
	sub.f64 	%fd396, %fd395, %fd33;
	fma.rn.f64 	%fd397, %fd396, 0d3FE62E42FEFA39EF, %fd379;
	fma.rn.f64 	%fd398, %fd396, 0dBFE62E42FEFA39EF, %fd397;
	sub.f64 	%fd399, %fd398, %fd379;
	sub.f64 	%fd400, %fd394, %fd399;
	fma.rn.f64 	%fd401, %fd396, 0d3C7ABC9E3B39803F, %fd400;
	add.f64 	%fd432, %fd397, %fd401;
$L__BB0_76:
	mul.f64 	%fd402, %fd432, 0d3C7777D0FFDA0D24;
	fma.rn.f64 	%fd403, %fd432, 0d3FF71547652B82FE, %fd402;
	add.f64 	%fd404, %fd62, 0dBCB0000000000000;
	mul.f64 	%fd405, %fd404, %fd403;
	sub.f64 	%fd433, %fd433, %fd405;
$L__BB0_77:
	ld.param.u64 	%rd81, [_Z26calculateHistEntropyCuda3DPKdS0_S0_S0_PdPS1__param_4];
	cvt.rn.f32.s32 	%f1, %r9;
	lg2.approx.f32 	%f2, %f1;
	cvt.f64.f32 	%fd406, %f2;
	div.rn.f64 	%fd407, %fd433, %fd406;
	ld.const.u32 	%r142, [d_histEntropySizeCol];
	mad.lo.s32 	%r143, %r142, %r2, %r3;
	cvta.to.global.u64 	%rd74, %rd81;
	mul.wide.s32 	%rd75, %r143, 8;
	add.s64 	%rd76, %rd74, %rd75;
	st.global.f64 	[%rd76], %fd407;
	{ // callseq 2, 0
	.param .b64 param0;
	st.param.b64 	[param0], %rd32;
	call.uni 
	free, 
	(
	param0
	);
	} // callseq 2
	{ // callseq 3, 0
	.param .b64 param0;
	st.param.b64 	[param0], %rd33;
	call.uni 
	free, 
	(
	param0
	);
	} // callseq 3
	atom.global.add.u32 	%r71, [d_progress], 1;
	add.s32 	%r144, %r71, 1;
	ld.const.u32 	%r72, [d_histEntropySize];
	mul.hi.s32 	%r145, %r72, 1717986919;
	shr.u32 	%r146, %r145, 31;
	shr.s32 	%r147, %r145, 2;
	add.s32 	%r148, %r147, %r146;
	rem.s32 	%r149, %r144, %r148;
	setp.ne.s32 	%p68, %r149, 0;
	@%p68 bra 	$L__BB0_79;
	mad.lo.s32 	%r150, %r71, 100, 100;
	div.s32 	%r151, %r150, %r72;
	add.u64 	%rd77, %SP, 0;
	add.u64 	%rd78, %SPL, 0;
	st.local.u32 	[%rd78], %r151;
	mov.u64 	%rd79, $str;
	cvta.global.u64 	%rd80, %rd79;
	{ // callseq 4, 0
	.param .b64 param0;
	st.param.b64 	[param0], %rd80;
	.param .b64 param1;
	st.param.b64 	[param1], %rd77;
	.param .b32 retval0;
	call.uni (retval0), 
	vprintf, 
	(
	param0, 
	param1
	);
	ld.param.b32 	%r152, [retval0];
	} // callseq 4
$L__BB0_79:
	ret;

}


// ===== COMPILED SASS (sm_100) =====

	.target	sm_100

	.elftype	@"ET_EXEC"


//--------------------- .note.nv.tkinfo           --------------------------
	.section	.note.nv.tkinfo,"",@"SHT_NOTE"
	.sectionflags	@"SHF_NOTE_NV_TKINFO"
	.tkinfo
        /*0018*/ 	.word	0x00000002
        /*0030*/ 	.string	""
        /*0030*/ 	.string	"ptxas"
        /*0030*/ 	.string	"Cuda compilation tools, release 13.0, V13.0.88"
        /*0030*/ 	.string	"Build cuda_13.0.r13.0/compiler.36424714_0"
        /*0030*/ 	.string	"-arch sm_100 -m 64 "



//--------------------- .note.nv.cuinfo           --------------------------
	.section	.note.nv.cuinfo,"",@"SHT_NOTE"
	.sectionflags	@"SHF_NOTE_NV_CUINFO"
        /*0018*/ 	.short	0x0002
        /*001a*/ 	.short	0x0064
        /*001c*/ 	.short	0x0082
	.zero		2


//--------------------- .nv.info                  --------------------------
	.section	.nv.info,"",@"SHT_CUDA_INFO"
	.align	4


	//----- nvinfo : EIATTR_REGCOUNT
	.align		4
        /*0000*/ 	.byte	0x04, 0x2f
        /*0002*/ 	.short	(.L_18 - .L_17)
	.align		4
.L_17:
        /*0004*/ 	.word	index@(_Z26calculateHistEntropyCuda3DPKdS0_S0_S0_PdPS1_)
        /*0008*/ 	.word	0x00000031


	//----- nvinfo : EIATTR_FRAME_SIZE
	.align		4
.L_18:
        /*000c*/ 	.byte	0x04, 0x11
        /*000e*/ 	.short	(.L_20 - .L_19)
	.align		4
.L_19:
        /*0010*/ 	.word	index@($__internal_0_$__cuda_sm20_div_rn_f64_full)
        /*0014*/ 	.word	0x00000008


	//----- nvinfo : EIATTR_FRAME_SIZE
	.align		4
.L_20:
        /*0018*/ 	.byte	0x04, 0x11
        /*001a*/ 	.short	(.L_22 - .L_21)
	.align		4
.L_21:
        /*001c*/ 	.word	index@(_Z26calculateHistEntropyCuda3DPKdS0_S0_S0_PdPS1_)
        /*0020*/ 	.word	0x00000008


	//----- nvinfo : EIATTR_MIN_STACK_SIZE
	.align		4
.L_22:
        /*0024*/ 	.byte	0x04, 0x12
        /*0026*/ 	.short	(.L_24 - .L_23)
	.align		4
.L_23:
        /*0028*/ 	.word	index@(_Z26calculateHistEntropyCuda3DPKdS0_S0_S0_PdPS1_)
        /*002c*/ 	.word	0x00000008
.L_24:


//--------------------- .nv.compat                --------------------------
	.section	.nv.compat,"",@"SHT_CUDA_COMPAT_INFO"
	.align	4
        /*0000*/ 	.byte	0x02, 0x09, 0x00, 0x00, 0x02, 0x02, 0x01, 0x00, 0x02, 0x05, 0x05, 0x00, 0x03, 0x07, 0x01, 0x01
        /*0010*/ 	.byte	0x02, 0x03, 0x00, 0x00, 0x02, 0x06, 0x01, 0x00, 0x04, 0x0b, 0x08, 0x00, 0x01, 0x00, 0x00, 0x00
        /*0020*/ 	.byte	0x00, 0x00, 0x00, 0x00


//--------------------- .nv.info._Z26calculateHistEntropyCuda3DPKdS0_S0_S0_PdPS1_ --------------------------
	.section	.nv.info._Z26calculateHistEntropyCuda3DPKdS0_S0_S0_PdPS1_,"",@"SHT_CUDA_INFO"
	.sectionflags	@""
	.align	4


	//----- nvinfo : EIATTR_CUDA_API_VERSION
	.align		4
        /*0000*/ 	.byte	0x04, 0x37
        /*0002*/ 	.short	(.L_26 - .L_25)
.L_25:
        /*0004*/ 	.word	0x00000082


	//----- nvinfo : EIATTR_KPARAM_INFO
	.align		4
.L_26:
        /*0008*/ 	.byte	0x04, 0x17
        /*000a*/ 	.short	(.L_28 - .L_27)
.L_27:
        /*000c*/ 	.word	0x00000000
        /*0010*/ 	.short	0x0005
        /*0012*/ 	.short	0x0028
        /*0014*/ 	.byte	0x00, 0xf5, 0x21, 0x00


	//----- nvinfo : EIATTR_KPARAM_INFO
	.align		4
.L_28:
        /*0018*/ 	.byte	0x04, 0x17
        /*001a*/ 	.short	(.L_30 - .L_29)
.L_29:
        /*001c*/ 	.word	0x00000000
        /*0020*/ 	.short	0x0004
        /*0022*/ 	.short	0x0020
        /*0024*/ 	.byte	0x00, 0xf5, 0x21, 0x00


	//----- nvinfo : EIATTR_KPARAM_INFO
	.align		4
.L_30:
        /*0028*/ 	.byte	0x04, 0x17
        /*002a*/ 	.short	(.L_32 - .L_31)
.L_31:
        /*002c*/ 	.word	0x00000000
        /*0030*/ 	.short	0x0003
        /*0032*/ 	.short	0x0018
        /*0034*/ 	.byte	0x00, 0xf5, 0x21, 0x00


	//----- nvinfo : EIATTR_KPARAM_INFO
	.align		4
.L_32:
        /*0038*/ 	.byte	0x04, 0x17
        /*003a*/ 	.short	(.L_34 - .L_33)
.L_33:
        /*003c*/ 	.word	0x00000000
        /*0040*/ 	.short	0x0002
        /*0042*/ 	.short	0x0010
        /*0044*/ 	.byte	0x00, 0xf5, 0x21, 0x00


	//----- nvinfo : EIATTR_KPARAM_INFO
	.align		4
.L_34:
        /*0048*/ 	.byte	0x04, 0x17
        /*004a*/ 	.short	(.L_36 - .L_35)
.L_35:
        /*004c*/ 	.word	0x00000000
        /*0050*/ 	.short	0x0001
        /*0052*/ 	.short	0x0008
        /*0054*/ 	.byte	0x00, 0xf5, 0x21, 0x00


	//----- nvinfo : EIATTR_KPARAM_INFO
	.align		4
.L_36:
        /*0058*/ 	.byte	0x04, 0x17
        /*005a*/ 	.short	(.L_38 - .L_37)
.L_37:
        /*005c*/ 	.word	0x00000000
        /*0060*/ 	.short	0x0000
        /*0062*/ 	.short	0x0000
        /*0064*/ 	.byte	0x00, 0xf5, 0x21, 0x00


	//----- nvinfo : EIATTR_SPARSE_MMA_MASK
	.align		4
.L_38:
        /*0068*/ 	.byte	0x03, 0x50
        /*006a*/ 	.short	0x0000


	//----- nvinfo : EIATTR_MAXREG_COUNT
	.align		4
        /*006c*/ 	.byte	0x03, 0x1b
        /*006e*/ 	.short	0x00ff


	//----- nvinfo : EIATTR_EXTERNS
	.align		4
        /*0070*/ 	.byte	0x04, 0x0f
        /*0072*/ 	.short	(.L_40 - .L_39)


	//   ....[0]....
	.align		4
.L_39:
        /*0074*/ 	.word	index@(vprintf)


	//   ....[1]....
	.align		4
        /*0078*/ 	.word	index@(malloc)


	//   ....[2]....
	.align		4
        /*007c*/ 	.word	index@(free)


	//----- nvinfo : EIATTR_MERCURY_ISA_VERSION
	.align		4
.L_40:
        /*0080*/ 	.byte	0x03, 0x5f
        /*0082*/ 	.short	0x0101


	//----- nvinfo : EIATTR_INT_WARP_WIDE_INSTR_OFFSETS
	.align		4
        /*0084*/ 	.byte	0x04, 0x31
        /*0086*/ 	.short	(.L_42 - .L_41)


	//   ....[0]....
.L_41:
        /*0088*/ 	.word	0x000056f0


	//   ....[1]....
        /*008c*/ 	.word	0x00005880


	//----- nvinfo : EIATTR_VRC_CTA_INIT_COUNT
	.align		4
.L_42:
        /*0090*/ 	.byte	0x02, 0x4a
	.zero		1
	.zero		1


	//----- nvinfo : EIATTR_SYSCALL_OFFSETS
	.align		4
        /*0094*/ 	.byte	0x04, 0x46
        /*0096*/ 	.short	(.L_44 - .L_43)


	//   ....[0]....
.L_43:
        /*0098*/ 	.word	0x00000330


	//   ....[1]....
        /*009c*/ 	.word	0x000003c0


	//   ....[2]....
        /*00a0*/ 	.word	0x00005680


	//   ....[3]....
        /*00a4*/ 	.word	0x000056d0


	//   ....[4]....
        /*00a8*/ 	.word	0x00005bc0


	//----- nvinfo : EIATTR_EXIT_INSTR_OFFSETS
	.align		4
.L_44:
        /*00ac*/ 	.byte	0x04, 0x1c
        /*00ae*/ 	.short	(.L_46 - .L_45)


	//   ....[0]....
.L_45:
        /*00b0*/ 	.word	0x000000c0


	//   ....[1]....
        /*00b4*/ 	.word	0x00005980


	//   ....[2]....
        /*00b8*/ 	.word	0x00005bd0


	//----- nvinfo : EIATTR_CRS_STACK_SIZE
	.align		4
.L_46:
        /*00bc*/ 	.byte	0x04, 0x1e
        /*00be*/ 	.short	(.L_48 - .L_47)
.L_47:
        /*00c0*/ 	.word	0x00000000


	//----- nvinfo : EIATTR_CBANK_PARAM_SIZE
	.align		4
.L_48:
        /*00c4*/ 	.byte	0x03, 0x19
        /*00c6*/ 	.short	0x0030


	//----- nvinfo : EIATTR_PARAM_CBANK
	.align		4
        /*00c8*/ 	.byte	0x04, 0x0a
        /*00ca*/ 	.short	(.L_50 - .L_49)
	.align		4
.L_49:
        /*00cc*/ 	.word	index@(.nv.constant0._Z26calculateHistEntropyCuda3DPKdS0_S0_S0_PdPS1_)
        /*00d0*/ 	.short	0x0380
        /*00d2*/ 	.short	0x0030


	//----- nvinfo : EIATTR_SW_WAR
	.align		4
.L_50:
        /*00d4*/ 	.byte	0x04, 0x36
        /*00d6*/ 	.short	(.L_52 - .L_51)
.L_51:
        /*00d8*/ 	.word	0x00000008
.L_52:


//--------------------- .nv.callgraph             --------------------------
	.section	.nv.callgraph,"",@"SHT_CUDA_CALLGRAPH"
	.align	4
	.sectionentsize	8
	.align		4
        /*0000*/ 	.word	0x00000000
	.align		4
        /*0004*/ 	.word	0xffffffff
	.align		4
        /*0008*/ 	.word	index@(_Z26calculateHistEntropyCuda3DPKdS0_S0_S0_PdPS1_)
	.align		4
        /*000c*/ 	.word	index@(vprintf)
	.align		4
        /*0010*/ 	.word	index@(_Z26calculateHistEntropyCuda3DPKdS0_S0_S0_PdPS1_)
	.align		4
        /*0014*/ 	.word	index@(free)
	.align		4
        /*0018*/ 	.word	index@(_Z26calculateHistEntropyCuda3DPKdS0_S0_S0_PdPS1_)
	.align		4
        /*001c*/ 	.word	index@(malloc)
	.align		4
        /*0020*/ 	.word	0x00000000
	.align		4
        /*0024*/ 	.word	0xfffffffe
	.align		4
        /*0028*/ 	.word	0x00000000
	.align		4
        /*002c*/ 	.word	0xfffffffd
	.align		4
        /*0030*/ 	.word	0x00000000
	.align		4
        /*0034*/ 	.word	0xfffffffc


//--------------------- .nv.constant4             --------------------------
	.section	.nv.constant4,"a",@progbits
	.align	8
	.align		8
.nv.constant4:
        /*0000*/ 	.dword	vprintf
	.align		8
        /*0008*/ 	.dword	malloc
	.align		8
        /*0010*/ 	.dword	free
	.align		8
        /*0018*/ 	.dword	d_progress
	.align		8
        /*0020*/ 	.dword	EPSD
	.align		8
        /*0028*/ 	.dword	$str


//--------------------- .nv.constant3             --------------------------
	.section	.nv.constant3,"a",@progbits
	.align	8
.nv.constant3:
	.type		d_histEntropySize,@object
	.size		d_histEntropySize,(d_histEntropySizeRow - d_histEntropySize)
d_histEntropySize:
	.zero		4
	.type		d_histEntropySizeRow,@object
	.size		d_histEntropySizeRow,(d_histEntropySizeCol - d_histEntropySizeRow)
d_histEntropySizeRow:
	.zero		4
	.type		d_histEntropySizeCol,@object
	.size		d_histEntropySizeCol,(.L_2 - d_histEntropySizeCol)
d_histEntropySizeCol:
	.zero		4
.L_2:
	.zero		4
	.type		d_startBin,@object
	.size		d_startBin,(d_endBin - d_startBin)
d_startBin:
	.zero		8
	.type		d_endBin,@object
	.size		d_endBin,(d_stepBin - d_endBin)
d_endBin:
	.zero		8
	.type		d_stepBin,@object
	.size		d_stepBin,(d_tMax - d_stepBin)
d_stepBin:
	.zero		8
	.type		d_tMax,@object
	.size		d_tMax,(d_transTime - d_tMax)
d_tMax:
	.zero		8
	.type		d_transTime,@object
	.size		d_transTime,(d_h - d_transTime)
d_transTime:
	.zero		8
	.type		d_h,@object
	.size		d_h,(d_coord - d_h)
d_h:
	.zero		8
	.type		d_coord,@object
	.size		d_coord,(d_paramsSize - d_coord)
d_coord:
	.zero		4
	.type		d_paramsSize,@object
	.size		d_paramsSize,(d_XSize - d_paramsSize)
d_paramsSize:
	.zero		4
	.type		d_XSize,@object
	.size		d_XSize,(d_paramNumberA - d_XSize)
d_XSize:
	.zero		4
	.type		d_paramNumberA,@object
	.size		d_paramNumberA,(d_paramNumberB - d_paramNumberA)
d_paramNumberA:
	.zero		4
	.type		d_paramNumberB,@object
	.size		d_paramNumberB,(.L_13 - d_paramNumberB)
d_paramNumberB:
	.zero		4
.L_13:


//--------------------- .text._Z26calculateHistEntropyCuda3DPKdS0_S0_S0_PdPS1_ --------------------------
	.section	.text._Z26calculateHistEntropyCuda3DPKdS0_S0_S0_PdPS1_,"ax",@progbits
	.align	128
        .global         _Z26calculateHistEntropyCuda3DPKdS0_S0_S0_PdPS1_
        .type           _Z26calculateHistEntropyCuda3DPKdS0_S0_S0_PdPS1_,@function
        .size           _Z26calculateHistEntropyCuda3DPKdS0_S0_S0_PdPS1_,(.L_x_98 - _Z26calculateHistEntropyCuda3DPKdS0_S0_S0_PdPS1_)
        .other          _Z26calculateHistEntropyCuda3DPKdS0_S0_S0_PdPS1_,@"STO_CUDA_ENTRY STV_DEFAULT"
_Z26calculateHistEntropyCuda3DPKdS0_S0_S0_PdPS1_:
.text._Z26calculateHistEntropyCuda3DPKdS0_S0_S0_PdPS1_:
[----:B------:R-:W0:Y:S01]  /*0000*/  LDC R1, c[0x0][0x37c] ;  /* 0x0000df00ff017b82 */ /* 0x000e220000000800 */
[----:B------:R-:W1:Y:S01]  /*0010*/  S2R R27, SR_TID.X ;  /* 0x00000000001b7919 */ /* 0x000e620000002100 */
[----:B------:R-:W2:Y:S06]  /*0020*/  LDCU UR5, c[0x0][0x2fc] ;  /* 0x00005f80ff0577ac */ /* 0x000eac0008000800 */
[----:B------:R-:W1:Y:S01]  /*0030*/  S2UR UR6, SR_CTAID.X ;  /* 0x00000000000679c3 */ /* 0x000e620000002500 */
[----:B0-----:R-:W-:Y:S01]  /*0040*/  VIADD R1, R1, 0xfffffff8 ;  /* 0xfffffff801017836 */ /* 0x001fe20000000000 */
[----:B------:R-:W0:Y:S01]  /*0050*/  LDCU UR7, c[0x3][URZ] ;  /* 0x00c00000ff0777ac */ /* 0x000e220008000800 */
[----:B------:R-:W3:Y:S05]  /*0060*/  LDCU UR4, c[0x0][0x2f8] ;  /* 0x00005f00ff0477ac */ /* 0x000eea0008000800 */
[----:B------:R-:W1:Y:S01]  /*0070*/  LDC R0, c[0x0][0x360] ;  /* 0x0000d800ff007b82 */ /* 0x000e620000000800 */
[----:B---3--:R-:W-:-:S05]  /*0080*/  IADD3 R22, P1, PT, R1, UR4, RZ ;  /* 0x0000000401167c10 */ /* 0x008fca000ff3e0ff */
[----:B--2---:R-:W-:Y:S02]  /*0090*/  IMAD.X R2, RZ, RZ, UR5, P1 ;  /* 0x00000005ff027e24 */ /* 0x004fe400088e06ff */
[----:B-1----:R-:W-:-:S05]  /*00a0*/  IMAD R27, R0, UR6, R27 ;  /* 0x00000006001b7c24 */ /* 0x002fca000f8e021b */
[----:B0-----:R-:W-:-:S13]  /*00b0*/  ISETP.GE.AND P0, PT, R27, UR7, PT ;  /* 0x000000071b007c0c */ /* 0x001fda000bf06270 */
[----:B------:R-:W-:Y:S05]  /*00c0*/  @P0 EXIT ;  /* 0x000000000000094d */ /* 0x000fea0003800000 */
[----:B------:R-:W0:Y:S01]  /*00d0*/  LDC R26, c[0x3][0x8] ;  /* 0x00c00200ff1a7b82 */ /* 0x000e220000000800 */
[----:B------:R-:W1:Y:S01]  /*00e0*/  LDCU UR38, c[0x3][0x44] ;  /* 0x00c00880ff2677ac */ /* 0x000e620008000800 */
[----:B------:R-:W-:Y:S01]  /*00f0*/  MOV R16, 0x8 ;  /* 0x0000000800107802 */ /* 0x000fe20000000f00 */
[----:B------:R-:W2:Y:S01]  /*0100*/  LDCU.64 UR36, c[0x0][0x358] ;  /* 0x00006b00ff2477ac */ /* 0x000ea20008000a00 */
[----:B------:R-:W3:Y:S01]  /*0110*/  LDCU.64 UR40, c[0x0][0x388] ;  /* 0x00007100ff2877ac */ /* 0x000ee20008000a00 */
[----:B-1----:R-:W-:Y:S01]  /*0120*/  UIMAD.WIDE UR38, UR38, 0x8, URZ ;  /* 0x00000008262678a5 */ /* 0x002fe2000f8e02ff */
[----:B0-----:R-:W-:-:S05]  /*0130*/  IABS R3, R26 ;  /* 0x0000001a00037213 */ /* 0x001fca0000000000 */
[----:B------:R-:W-:Y:S02]  /*0140*/  IMAD.U32 R9, RZ, RZ, UR39 ;  /* 0x00000027ff097e24 */ /* 0x000fe4000f8e00ff */
[----:B------:R-:W-:Y:S01]  /*0150*/  IMAD.U32 R8, RZ, RZ, UR38 ;  /* 0x00000026ff087e24 */ /* 0x000fe2000f8e00ff */
[----:B------:R-:W0:Y:S08]  /*0160*/  I2F.RP R0, R3 ;  /* 0x0000000300007306 */ /* 0x000e300000209400 */
[----:B0-----:R-:W0:Y:S02]  /*0170*/  MUFU.RCP R0, R0 ;  /* 0x0000000000007308 */ /* 0x001e240000001000 */
[----:B0-----:R-:W-:-:S06]  /*0180*/  VIADD R4, R0, 0xffffffe ;  /* 0x0ffffffe00047836 */ /* 0x001fcc0000000000 */
[----:B------:R0:W1:Y:S02]  /*0190*/  F2I.FTZ.U32.TRUNC.NTZ R5, R4 ;  /* 0x0000000400057305 */ /* 0x000064000021f000 */
[----:B0-----:R-:W-:Y:S02]  /*01a0*/  HFMA2 R4, -RZ, RZ, 0, 0 ;  /* 0x00000000ff047431 */ /* 0x001fe400000001ff */
[----:B-1----:R-:W-:-:S04]  /*01b0*/  IMAD.MOV R6, RZ, RZ, -R5 ;  /* 0x000000ffff067224 */ /* 0x002fc800078e0a05 */
[----:B------:R-:W-:Y:S01]  /*01c0*/  IMAD R7, R6, R3, RZ ;  /* 0x0000000306077224 */ /* 0x000fe200078e02ff */
[----:B------:R-:W-:-:S03]  /*01d0*/  IABS R6, R27 ;  /* 0x0000001b00067213 */ /* 0x000fc60000000000 */
[----:B------:R-:W-:-:S04]  /*01e0*/  IMAD.HI.U32 R5, R5, R7, R4 ;  /* 0x0000000705057227 */ /* 0x000fc800078e0004 */
[----:B------:R-:W-:Y:S02]  /*01f0*/  IMAD.U32 R4, RZ, RZ, UR38 ;  /* 0x00000026ff047e24 */ /* 0x000fe4000f8e00ff */
[----:B------:R-:W-:-:S04]  /*0200*/  IMAD.HI.U32 R23, R5, R6, RZ ;  /* 0x0000000605177227 */ /* 0x000fc800078e00ff */
[----:B------:R-:W-:Y:S02]  /*0210*/  IMAD.MOV R0, RZ, RZ, -R23 ;  /* 0x000000ffff007224 */ /* 0x000fe400078e0a17 */
[----:B------:R-:W-:Y:S02]  /*0220*/  IMAD.U32 R5, RZ, RZ, UR39 ;  /* 0x00000027ff057e24 */ /* 0x000fe4000f8e00ff */
[C---:B------:R-:W-:Y:S02]  /*0230*/  IMAD R0, R3.reuse, R0, R6 ;  /* 0x0000000003007224 */ /* 0x040fe400078e0206 */
[----:B------:R0:W1:Y:S01]  /*0240*/  LDC.64 R6, c[0x4][R16] ;  /* 0x0100000010067b82 */ /* 0x0000620000000a00 */
[----:B------:R-:W-:Y:S02]  /*0250*/  IMAD.MOV.U32 R5, RZ, RZ, R9 ;  /* 0x000000ffff057224 */ /* 0x000fe400078e0009 */
[----:B------:R-:W-:-:S13]  /*0260*/  ISETP.GT.U32.AND P1, PT, R3, R0, PT ;  /* 0x000000000300720c */ /* 0x000fda0003f24070 */
[----:B------:R-:W-:Y:S02]  /*0270*/  @!P1 IMAD.IADD R0, R0, 0x1, -R3 ;  /* 0x0000000100009824 */ /* 0x000fe400078e0a03 */
[----:B------:R-:W-:Y:S01]  /*0280*/  @!P1 VIADD R23, R23, 0x1 ;  /* 0x0000000117179836 */ /* 0x000fe20000000000 */
[----:B------:R-:W-:Y:S02]  /*0290*/  ISETP.NE.AND P1, PT, R26, RZ, PT ;  /* 0x000000ff1a00720c */ /* 0x000fe40003f25270 */
[----:B------:R-:W-:Y:S02]  /*02a0*/  ISETP.GE.U32.AND P0, PT, R0, R3, PT ;  /* 0x000000030000720c */ /* 0x000fe40003f06070 */
[----:B------:R-:W-:-:S04]  /*02b0*/  LOP3.LUT R0, R27, R26, RZ, 0x3c, !PT ;  /* 0x0000001a1b007212 */ /* 0x000fc800078e3cff */
[----:B------:R-:W-:-:S07]  /*02c0*/  ISETP.GE.AND P2, PT, R0, RZ, PT ;  /* 0x000000ff0000720c */ /* 0x000fce0003f46270 */
[----:B------:R-:W-:-:S06]  /*02d0*/  @P0 VIADD R23, R23, 0x1 ;  /* 0x0000000117170836 */ /* 0x000fcc0000000000 */
[----:B------:R-:W-:Y:S02]  /*02e0*/  @!P2 IADD3 R23, PT, PT, -R23, RZ, RZ ;  /* 0x000000ff1717a210 */ /* 0x000fe40007ffe1ff */
[----:B------:R-:W-:-:S04]  /*02f0*/  @!P1 LOP3.LUT R23, RZ, R26, RZ, 0x33, !PT ;  /* 0x0000001aff179212 */ /* 0x000fc800078e33ff */
[----:B------:R-:W-:-:S05]  /*0300*/  IADD3 R0, PT, PT, -R23, RZ, RZ ;  /* 0x000000ff17007210 */ /* 0x000fca0007ffe1ff */
[----:B0123--:R-:W-:-:S07]  /*0310*/  IMAD R26, R26, R0, R27 ;  /* 0x000000001a1a7224 */ /* 0x00ffce00078e021b */
[----:B------:R-:W-:-:S07]  /*0320*/  LEPC R20, `(.L_x_0) ;  /* 0x000000001014794e */ /* 0x000fce0000000000 */
[----:B------:R-:W-:Y:S05]  /*0330*/  CALL.ABS.NOINC R6 ;  /* 0x0000000006007343 */ /* 0x000fea0003c00000 */
.L_x_0:
[----:B------:R-:W0:Y:S01]  /*0340*/  LDC R24, c[0x3][0x48] ;  /* 0x00c01200ff187b82 */ /* 0x000e220000000800 */
[----:B------:R-:W-:-:S07]  /*0350*/  IMAD.MOV.U32 R17, RZ, RZ, R5 ;  /* 0x000000ffff117224 */ /* 0x000fce00078e0005 */
[----:B------:R1:W2:Y:S02]  /*0360*/  LDC.64 R6, c[0x4][R16] ;  /* 0x0100000010067b82 */ /* 0x0002a40000000a00 */
[----:B-1----:R-:W-:Y:S02]  /*0370*/  IMAD.MOV.U32 R16, RZ, RZ, R4 ;  /* 0x000000ffff107224 */ /* 0x002fe400078e0004 */
[----:B0-----:R-:W-:-:S04]  /*0380*/  IMAD.WIDE R24, R24, 0x8, RZ ;  /* 0x0000000818187825 */ /* 0x001fc800078e02ff */
[----:B------:R-:W-:Y:S01]  /*0390*/  IMAD.MOV.U32 R4, RZ, RZ, R24 ;  /* 0x000000ffff047224 */ /* 0x000fe200078e0018 */
[----:B------:R-:W-:-:S07]  /*03a0*/  MOV R5, R25 ;  /* 0x0000001900057202 */ /* 0x000fce0000000f00 */
[----:B------:R-:W-:-:S07]  /*03b0*/  LEPC R20, `(.L_x_1) ;  /* 0x000000001014794e */ /* 0x000fce0000000000 */
[----:B--2---:R-:W-:Y:S05]  /*03c0*/  CALL.ABS.NOINC R6 ;  /* 0x0000000006007343 */ /* 0x004fea0003c00000 */
.L_x_1:
[----:B------:R-:W0:Y:S01]  /*03d0*/  LDCU UR4, c[0x3][0x44] ;  /* 0x00c00880ff0477ac */ /* 0x000e220008000800 */
[----:B------:R-:W1:Y:S01]  /*03e0*/  LDC.64 R8, c[0x0][0x390] ;  /* 0x0000e400ff087b82 */ /* 0x000e620000000a00 */
[----:B------:R-:W-:Y:S02]  /*03f0*/  IMAD.MOV.U32 R18, RZ, RZ, R4 ;  /* 0x000000ffff127224 */ /* 0x000fe400078e0004 */
[----:B------:R-:W-:Y:S01]  /*0400*/  IMAD.MOV.U32 R19, RZ, RZ, R5 ;  /* 0x000000ffff137224 */ /* 0x000fe200078e0005 */
[----:B0-----:R-:W-:-:S09]  /*0410*/  UISETP.NE.AND UP0, UPT, UR4, URZ, UPT ;  /* 0x000000ff0400728c */ /* 0x001fd2000bf05270 */
[----:B------:R-:W-:Y:S05]  /*0420*/  BRA.U !UP0, `(.L_x_2) ;  /* 0x00000001083c7547 */ /* 0x000fea000b800000 */
[----:B------:R-:W-:Y:S01]  /*0430*/  BSSY.RECONVERGENT B0, `(.L_x_2) ;  /* 0x000000e000007945 */ /* 0x000fe20003800200 */
[----:B------:R-:W-:Y:S02]  /*0440*/  IMAD.MOV.U32 R3, RZ, RZ, RZ ;  /* 0x000000ffff037224 */ /* 0x000fe400078e00ff */
[----:B------:R-:W-:-:S07]  /*0450*/  IMAD.MOV.U32 R11, RZ, RZ, RZ ;  /* 0x000000ffff0b7224 */ /* 0x000fce00078e00ff */
.L_x_3:
[----:B------:R-:W-:-:S04]  /*0460*/  IADD3 R4, P0, PT, R3, UR40, RZ ;  /* 0x0000002803047c10 */ /* 0x000fc8000ff1e0ff */
[----:B0-----:R-:W-:-:S06]  /*0470*/  IADD3.X R5, PT, PT, R11, UR41, RZ, P0, !PT ;  /* 0x000000290b057c10 */ /* 0x001fcc00087fe4ff */
[----:B------:R-:W2:Y:S01]  /*0480*/  LDG.E.U8 R5, desc[UR36][R4.64] ;  /* 0x0000002404057981 */ /* 0x000ea2000c1e1100 */
[----:B------:R-:W-:-:S04]  /*0490*/  IADD3 R6, P0, PT, R16, R3, RZ ;  /* 0x0000000310067210 */ /* 0x000fc80007f1e0ff */
[----:B------:R-:W-:Y:S02]  /*04a0*/  IADD3.X R7, PT, PT, R17, R11, RZ, P0, !PT ;  /* 0x0000000b11077210 */ /* 0x000fe400007fe4ff */
[----:B------:R-:W-:-:S05]  /*04b0*/  IADD3 R3, P0, PT, R3, 0x1, RZ ;  /* 0x0000000103037810 */ /* 0x000fca0007f1e0ff */
[----:B------:R-:W-:Y:S01]  /*04c0*/  IMAD.X R11, RZ, RZ, R11, P0 ;  /* 0x000000ffff0b7224 */ /* 0x000fe200000e060b */
[----:B------:R-:W-:-:S04]  /*04d0*/  ISETP.GE.U32.AND P0, PT, R3, UR38, PT ;  /* 0x0000002603007c0c */ /* 0x000fc8000bf06070 */
[----:B------:R-:W-:Y:S01]  /*04e0*/  ISETP.GE.U32.AND.EX P0, PT, R11, UR39, PT, P0 ;  /* 0x000000270b007c0c */ /* 0x000fe2000bf06100 */
[----:B--2---:R0:W-:-:S12]  /*04f0*/  ST.E.U8 desc[UR36][R6.64], R5 ;  /* 0x0000000506007985 */ /* 0x0041d8000c101124 */
[----:B------:R-:W-:Y:S05]  /*0500*/  @!P0 BRA `(.L_x_3) ;  /* 0xfffffffc00d48947 */ /* 0x000fea000383ffff */
[----:B------:R-:W-:Y:S05]  /*0510*/  BSYNC.RECONVERGENT B0 ;  /* 0x0000000000007941 */ /* 0x000fea0003800200 */
.L_x_2:
[----:B------:R-:W2:Y:S01]  /*0520*/  LDCU UR4, c[0x3][0x48] ;  /* 0x00c00900ff0477ac */ /* 0x000ea20008000800 */
[----:B01----:R-:W-:Y:S01]  /*0530*/  IMAD.WIDE R4, R23, 0x8, R8 ;  /* 0x0000000817047825 */ /* 0x003fe200078e0208 */
[----:B--2---:R-:W-:-:S09]  /*0540*/  UISETP.NE.AND UP0, UPT, UR4, URZ, UPT ;  /* 0x000000ff0400728c */ /* 0x004fd2000bf05270 */
[----:B------:R-:W-:Y:S05]  /*0550*/  BRA.U !UP0, `(.L_x_4) ;  /* 0x0000000108407547 */ /* 0x000fea000b800000 */
[----:B------:R-:W-:Y:S01]  /*0560*/  BSSY.RECONVERGENT B0, `(.L_x_4) ;  /* 0x000000f000007945 */ /* 0x000fe20003800200 */
[----:B------:R-:W-:Y:S02]  /*0570*/  IMAD.MOV.U32 R3, RZ, RZ, RZ ;  /* 0x000000ffff037224 */ /* 0x000fe400078e00ff */
[----:B------:R-:W-:-:S07]  /*0580*/  IMAD.MOV.U32 R11, RZ, RZ, RZ ;  /* 0x000000ffff0b7224 */ /* 0x000fce00078e00ff */
.L_x_5:
[----:B0-----:R-:W0:Y:S02]  /*0590*/  LDCU.64 UR4, c[0x0][0x380] ;  /* 0x00007000ff0477ac */ /* 0x001e240008000a00 */
[----:B0-----:R-:W-:-:S04]  /*05a0*/  IADD3 R6, P0, PT, R3, UR4, RZ ;  /* 0x0000000403067c10 */ /* 0x001fc8000ff1e0ff */
[----:B------:R-:W-:-:S06]  /*05b0*/  IADD3.X R7, PT, PT, R11, UR5, RZ, P0, !PT ;  /* 0x000000050b077c10 */ /* 0x000fcc00087fe4ff */
[----:B------:R-:W2:Y:S01]  /*05c0*/  LDG.E.U8 R7, desc[UR36][R6.64] ;  /* 0x0000002406077981 */ /* 0x000ea2000c1e1100 */
[----:B------:R-:W-:-:S05]  /*05d0*/  IADD3 R8, P0, PT, R18, R3, RZ ;  /* 0x0000000312087210 */ /* 0x000fca0007f1e0ff */
[----:B------:R-:W-:Y:S01]  /*05e0*/  IMAD.X R9, R19, 0x1, R11, P0 ;  /* 0x0000000113097824 */ /* 0x000fe200000e060b */
[----:B------:R-:W-:-:S04]  /*05f0*/  IADD3 R3, P0, PT, R3, 0x1, RZ ;  /* 0x0000000103037810 */ /* 0x000fc80007f1e0ff */
[----:B------:R-:W-:Y:S02]  /*0600*/  IADD3.X R11, PT, PT, RZ, R11, RZ, P0, !PT ;  /* 0x0000000bff0b7210 */ /* 0x000fe400007fe4ff */
[----:B------:R-:W-:-:S04]  /*0610*/  ISETP.GE.U32.AND P0, PT, R3, R24, PT ;  /* 0x000000180300720c */ /* 0x000fc80003f06070 */
[----:B------:R-:W-:Y:S01]  /*0620*/  ISETP.GE.U32.AND.EX P0, PT, R11, R25, PT, P0 ;  /* 0x000000190b00720c */ /* 0x000fe20003f06100 */
[----:B--2---:R0:W-:-:S12]  /*0630*/  ST.E.U8 desc[UR36][R8.64], R7 ;  /* 0x0000000708007985 */ /* 0x0041d8000c101124 */
[----:B------:R-:W-:Y:S05]  /*0640*/  @!P0 BRA `(.L_x_5) ;  /* 0xfffffffc00d08947 */ /* 0x000fea000383ffff */
[----:B------:R-:W-:Y:S05]  /*0650*/  BSYNC.RECONVERGENT B0 ;  /* 0x0000000000007941 */ /* 0x000fea0003800200 */
.L_x_4:
[----:B------:R-:W2:Y:S01]  /*0660*/  LDG.E.64 R4, desc[UR36][R4.64] ;  /* 0x0000002404047981 */ /* 0x000ea2000c1e1b00 */
[----:B0-----:R-:W0:Y:S01]  /*0670*/  LDC R7, c[0x3][0x4c] ;  /* 0x00c01300ff077b82 */ /* 0x001e220000000800 */
[----:B------:R-:W1:Y:S07]  /*0680*/  LDCU UR4, c[0x3][0x3c] ;  /* 0x00c00780ff0477ac */ /* 0x000e6e0008000800 */
[----:B------:R-:W3:Y:S08]  /*0690*/  LDC.64 R8, c[0x0][0x398] ;  /* 0x0000e600ff087b82 */ /* 0x000ef00000000a00 */
[----:B------:R-:W4:Y:S01]  /*06a0*/  LDC.64 R14, c[0x3][0x38] ;  /* 0x00c00e00ff0e7b82 */ /* 0x000f220000000a00 */
[----:B0-----:R-:W-:-:S07]  /*06b0*/  IMAD.WIDE R6, R7, 0x8, R16 ;  /* 0x0000000807067825 */ /* 0x001fce00078e0210 */
[----:B------:R-:W0:Y:S01]  /*06c0*/  LDC.64 R20, c[0x3][0x30] ;  /* 0x00c00c00ff147b82 */ /* 0x000e220000000a00 */
[----:B---3--:R-:W-:Y:S01]  /*06d0*/  IMAD.WIDE R8, R26, 0x8, R8 ;  /* 0x000000081a087825 */ /* 0x008fe200078e0208 */
[----:B-1----:R-:W4:Y:S06]  /*06e0*/  MUFU.RCP64H R11, UR4 ;  /* 0x00000004000b7d08 */ /* 0x002f2c0008001800 */
[----:B------:R-:W1:Y:S01]  /*06f0*/  LDC R3, c[0x3][0x34] ;  /* 0x00c00d00ff037b82 */ /* 0x000e620000000800 */
[----:B------:R-:W-:-:S06]  /*0700*/  IMAD.MOV.U32 R10, RZ, RZ, 0x1 ;  /* 0x00000001ff0a7424 */ /* 0x000fcc00078e00ff */
[----:B----4-:R-:W-:Y:S01]  /*0710*/  DFMA R12, R10, -R14, 1 ;  /* 0x3ff000000a0c742b */ /* 0x010fe2000000080e */
[----:B--2---:R2:W-:Y:S04]  /*0720*/  ST.E.64 desc[UR36][R6.64], R4 ;  /* 0x0000000406007985 */ /* 0x0045e8000c101b24 */
[----:B------:R-:W3:Y:S03]  /*0730*/  LDG.E.64 R8, desc[UR36][R8.64] ;  /* 0x0000002408087981 */ /* 0x000ee6000c1e1b00 */
[----:B------:R-:W-:Y:S01]  /*0740*/  DFMA R12, R12, R12, R12 ;  /* 0x0000000c0c0c722b */ /* 0x000fe2000000000c */
[----:B-1----:R-:W-:-:S07]  /*0750*/  FSETP.GEU.AND P1, PT, |R3|, 6.5827683646048100446e-37, PT ;  /* 0x036000000300780b */ /* 0x002fce0003f2e200 */
[----:B------:R-:W-:Y:S01]  /*0760*/  DFMA R12, R10, R12, R10 ;  /* 0x0000000c0a0c722b */ /* 0x000fe2000000000a */
[----:B--2---:R-:W1:Y:S07]  /*0770*/  LDC R7, c[0x3][0x50] ;  /* 0x00c01400ff077b82 */ /* 0x004e6e0000000800 */
[----:B------:R-:W-:-:S08]  /*0780*/  DFMA R10, R12, -R14, 1 ;  /* 0x3ff000000c0a742b */ /* 0x000fd0000000080e */
[----:B------:R-:W-:-:S08]  /*0790*/  DFMA R10, R12, R10, R12 ;  /* 0x0000000a0c0a722b */ /* 0x000fd0000000000c */
[----:B0-----:R-:W-:Y:S01]  /*07a0*/  DMUL R4, R10, R20 ;  /* 0x000000140a047228 */ /* 0x001fe20000000000 */
[----:B-1----:R-:W-:-:S07]  /*07b0*/  IMAD.WIDE R6, R7, 0x8, R16 ;  /* 0x0000000807067825 */ /* 0x002fce00078e0210 */
[----:B------:R-:W-:-:S08]  /*07c0*/  DFMA R12, R4, -R14, R20 ;  /* 0x8000000e040c722b */ /* 0x000fd00000000014 */
[----:B------:R-:W-:-:S10]  /*07d0*/  DFMA R4, R10, R12, R4 ;  /* 0x0000000c0a04722b */ /* 0x000fd40000000004 */
[----:B------:R-:W-:-:S05]  /*07e0*/  FFMA R0, RZ, UR4, R5 ;  /* 0x00000004ff007c23 */ /* 0x000fca0008000005 */
[----:B------:R-:W-:Y:S01]  /*07f0*/  FSETP.GT.AND P0, PT, |R0|, 1.469367938527859385e-39, PT ;  /* 0x001000000000780b */ /* 0x000fe20003f04200 */
[----:B---3--:R0:W-:-:S12]  /*0800*/  ST.E.64 desc[UR36][R6.64], R8 ;  /* 0x0000000806007985 */ /* 0x0081d8000c101b24 */
[----:B------:R-:W-:Y:S05]  /*0810*/  @P0 BRA P1, `(.L_x_6) ;  /* 0x0000000000280947 */ /* 0x000fea0000800000 */
[----:B------:R-:W1:Y:S01]  /*0820*/  LDCU.64 UR4, c[0x3][0x30] ;  /* 0x00c00600ff0477ac */ /* 0x000e620008000a00 */
[----:B------:R-:W-:Y:S01]  /*0830*/  MOV R0, 0x8a0 ;  /* 0x000008a000007802 */ /* 0x000fe20000000f00 */
[----:B------:R-:W0:Y:S01]  /*0840*/  LDCU.64 UR6, c[0x3][0x38] ;  /* 0x00c00700ff0677ac */ /* 0x000e220008000a00 */
[----:B-1----:R-:W-:Y:S02]  /*0850*/  IMAD.U32 R10, RZ, RZ, UR4 ;  /* 0x00000004ff0a7e24 */ /* 0x002fe4000f8e00ff */
[----:B------:R-:W-:Y:S02]  /*0860*/  IMAD.U32 R11, RZ, RZ, UR5 ;  /* 0x00000005ff0b7e24 */ /* 0x000fe4000f8e00ff */
[----:B0-----:R-:W-:Y:S01]  /*0870*/  IMAD.U32 R6, RZ, RZ, UR6 ;  /* 0x00000006ff067e24 */ /* 0x001fe2000f8e00ff */
[----:B------:R-:W-:-:S07]  /*0880*/  MOV R9, UR7 ;  /* 0x0000000700097c02 */ /* 0x000fce0008000f00 */
[----:B------:R-:W-:Y:S05]  /*0890*/  CALL.REL.NOINC `($__internal_0_$__cuda_sm20_div_rn_f64_full) ;  /* 0x0000005000d07944 */ /* 0x000fea0003c00000 */
[----:B------:R-:W-:Y:S02]  /*08a0*/  IMAD.MOV.U32 R4, RZ, RZ, R14 ;  /* 0x000000ffff047224 */ /* 0x000fe400078e000e */
[----:B------:R-:W-:-:S07]  /*08b0*/  IMAD.MOV.U32 R5, RZ, RZ, R15 ;  /* 0x000000ffff057224 */ /* 0x000fce00078e000f */
.L_x_6:
[----:B------:R-:W1:Y:S01]  /*08c0*/  F2I.F64.TRUNC R3, R4 ;  /* 0x0000000400037311 */ /* 0x000e62000030d100 */
[----:B------:R-:W-:Y:S01]  /*08d0*/  BSSY.RECONVERGENT B1, `(.L_x_7) ;  /* 0x00000ff000017945 */ /* 0x000fe20003800200 */
[----:B-1----:R-:W-:-:S13]  /*08e0*/  ISETP.GE.AND P0, PT, R3, 0x1, PT ;  /* 0x000000010300780c */ /* 0x002fda0003f06270 */
[----:B------:R-:W-:Y:S05]  /*08f0*/  @!P0 BRA `(.L_x_8) ;  /* 0x0000000c00f08947 */ /* 0x000fea0003800000 */
[----:B------:R-:W-:Y:S01]  /*0900*/  ISETP.NE.AND P0, PT, R3, 0x1, PT ;  /* 0x000000010300780c */ /* 0x000fe20003f05270 */
[----:B------:R-:W-:-:S12]  /*0910*/  BSSY.RECONVERGENT B2, `(.L_x_9) ;  /* 0x00000a6000027945 */ /* 0x000fd80003800200 */
[----:B------:R-:W-:Y:S05]  /*0920*/  @!P0 BRA `(.L_x_10) ;  /* 0x0000000800908947 */ /* 0x000fea0003800000 */
[----:B------:R1:W5:Y:S04]  /*0930*/  LD.E.64 R34, desc[UR36][R18.64+0x8] ;  /* 0x0000082412227980 */ /* 0x000368000c101b00 */
[----:B------:R1:W5:Y:S04]  /*0940*/  LD.E.64 R4, desc[UR36][R18.64+0x10] ;  /* 0x0000102412047980 */ /* 0x000368000c101b00 */
[----:B------:R1:W5:Y:S01]  /*0950*/  LD.E.64 R32, desc[UR36][R18.64] ;  /* 0x0000002412207980 */ /* 0x000362000c101b00 */
[----:B------:R-:W-:-:S05]  /*0960*/  LOP3.LUT R30, R3, 0x7ffffffe, RZ, 0xc0, !PT ;  /* 0x7ffffffe031e7812 */ /* 0x000fca00078ec0ff */
[----:B------:R-:W-:-:S07]  /*0970*/  IMAD.MOV R30, RZ, RZ, -R30 ;  /* 0x000000ffff1e7224 */ /* 0x000fce00078e0a1e */
.L_x_19:
[----:B--2---:R-:W2:Y:S01]  /*0980*/  LD.E.64 R36, desc[UR36][R16.64] ;  /* 0x0000002410247980 */ /* 0x004ea2000c101b00 */
[----:B------:R-:W2:Y:S01]  /*0990*/  LDC.64 R28, c[0x3][0x38] ;  /* 0x00c00e00ff1c7b82 */ /* 0x000ea20000000a00 */
[----:B0----5:R-:W-:Y:S02]  /*09a0*/  DADD R8, -R4, -R34 ;  /* 0x0000000004087229 */ /* 0x021fe40000000922 */
[----:B--2---:R-:W-:-:S08]  /*09b0*/  DFMA R6, R28, 0.5, R36 ;  /* 0x3fe000001c06782b */ /* 0x004fd00000000024 */
[----:B------:R-:W-:-:S07]  /*09c0*/  DFMA R32, R6, R8, R32 ;  /* 0x000000080620722b */ /* 0x000fce0000000020 */
[----:B------:R-:W-:Y:S04]  /*09d0*/  ST.E.64 desc[UR36][R18.64], R32 ;  /* 0x0000002012007985 */ /* 0x000fe8000c101b24 */
[----:B------:R-:W2:Y:S02]  /*09e0*/  LD.E.64 R8, desc[UR36][R16.64+0x8] ;  /* 0x0000082410087980 */ /* 0x000ea4000c101b00 */
[----:B--2---:R-:W-:-:S08]  /*09f0*/  DFMA R8, R8, R34, R32 ;  /* 0x000000220808722b */ /* 0x004fd00000000020 */
[----:B------:R-:W-:-:S07]  /*0a00*/  DFMA R34, R6, R8, R34 ;  /* 0x000000080622722b */ /* 0x000fce0000000022 */
[----:B------:R-:W-:Y:S04]  /*0a10*/  ST.E.64 desc[UR36][R18.64+0x8], R34 ;  /* 0x0000082212007985 */ /* 0x000fe8000c101b24 */
[----:B------:R-:W2:Y:S04]  /*0a20*/  LD.E.64 R10, desc[UR36][R16.64+0x18] ;  /* 0x00001824100a7980 */ /* 0x000ea8000c101b00 */
[----:B------:R-:W3:Y:S01]  /*0a30*/  LD.E.64 R8, desc[UR36][R16.64+0x10] ;  /* 0x0000102410087980 */ /* 0x000ee2000c101b00 */
[----:B--2---:R-:W-:-:S08]  /*0a40*/  DADD R10, R32, -R10 ;  /* 0x00000000200a7229 */ /* 0x004fd0000000080a */
[----:B---3--:R-:W-:-:S08]  /*0a50*/  DFMA R8, R10, R4, R8 ;  /* 0x000000040a08722b */ /* 0x008fd00000000008 */
[----:B------:R-:W-:-:S07]  /*0a60*/  DFMA R8, R6, R8, R4 ;  /* 0x000000080608722b */ /* 0x000fce0000000004 */
[----:B------:R0:W-:Y:S04]  /*0a70*/  ST.E.64 desc[UR36][R18.64+0x10], R8 ;  /* 0x0000100812007985 */ /* 0x0001e8000c101b24 */
[----:B------:R-:W2:Y:S04]  /*0a80*/  LD.E.64 R6, desc[UR36][R16.64+0x18] ;  /* 0x0000182410067980 */ /* 0x000ea8000c101b00 */
[----:B------:R-:W3:Y:S01]  /*0a90*/  LD.E.64 R4, desc[UR36][R16.64+0x10] ;  /* 0x0000102410047980 */ /* 0x000ee2000c101b00 */
[----:B------:R-:W-:Y:S01]  /*0aa0*/  DFMA R36, R28, 0.5, -R36 ;  /* 0x3fe000001c24782b */ /* 0x000fe20000000824 */
[----:B------:R-:W-:Y:S01]  /*0ab0*/  BSSY.RECONVERGENT B3, `(.L_x_11) ;  /* 0x000001a000037945 */ /* 0x000fe20003800200 */
[----:B--2---:R-:W-:-:S06]  /*0ac0*/  DADD R6, R32, -R6 ;  /* 0x0000000020067229 */ /* 0x004fcc0000000806 */
[C---:B---3--:R-:W-:Y:S02]  /*0ad0*/  DFMA R12, R36.reuse, R4, R8 ;  /* 0x00000004240c722b */ /* 0x048fe40000000008 */
[----:B------:R-:W-:Y:S01]  /*0ae0*/  DFMA R14, -R36, R6, 1 ;  /* 0x3ff00000240e742b */ /* 0x000fe20000000106 */
[----:B------:R-:W-:-:S05]  /*0af0*/  IMAD.MOV.U32 R6, RZ, RZ, 0x1 ;  /* 0x00000001ff067424 */ /* 0x000fca00078e00ff */
[----:B------:R-:W2:Y:S02]  /*0b00*/  MUFU.RCP64H R7, R15 ;  /* 0x0000000f00077308 */ /* 0x000ea40000001800 */
[----:B------:R-:W-:Y:S01]  /*0b10*/  FSETP.GEU.AND P1, PT, |R13|, 6.5827683646048100446e-37, PT ;  /* 0x036000000d00780b */ /* 0x000fe20003f2e200 */
[----:B--2---:R-:W-:-:S08]  /*0b20*/  DFMA R10, -R14, R6, 1 ;  /* 0x3ff000000e0a742b */ /* 0x004fd00000000106 */
[----:B------:R-:W-:-:S08]  /*0b30*/  DFMA R10, R10, R10, R10 ;  /* 0x0000000a0a0a722b */ /* 0x000fd0000000000a */
[----:B------:R-:W-:-:S08]  /*0b40*/  DFMA R10, R6, R10, R6 ;  /* 0x0000000a060a722b */ /* 0x000fd00000000006 */
[----:B------:R-:W-:-:S08]  /*0b50*/  DFMA R6, -R14, R10, 1 ;  /* 0x3ff000000e06742b */ /* 0x000fd0000000010a */
[----:B------:R-:W-:-:S08]  /*0b60*/  DFMA R6, R10, R6, R10 ;  /* 0x000000060a06722b */ /* 0x000fd0000000000a */
[----:B------:R-:W-:-:S08]  /*0b70*/  DMUL R4, R12, R6 ;  /* 0x000000060c047228 */ /* 0x000fd00000000000 */
[----:B0-----:R-:W-:-:S08]  /*0b80*/  DFMA R8, -R14, R4, R12 ;  /* 0x000000040e08722b */ /* 0x001fd0000000010c */
[----:B------:R-:W-:-:S10]  /*0b90*/  DFMA R4, R6, R8, R4 ;  /* 0x000000080604722b */ /* 0x000fd40000000004 */
[----:B------:R-:W-:-:S05]  /*0ba0*/  FFMA R0, RZ, R15, R5 ;  /* 0x0000000fff007223 */ /* 0x000fca0000000005 */
[----:B------:R-:W-:-:S13]  /*0bb0*/  FSETP.GT.AND P0, PT, |R0|, 1.469367938527859385e-39, PT ;  /* 0x001000000000780b */ /* 0x000fda0003f04200 */
[----:B------:R-:W-:Y:S05]  /*0bc0*/  @P0 BRA P1, `(.L_x_12) ;  /* 0x0000000000200947 */ /* 0x000fea0000800000 */
[----:B------:R-:W-:Y:S01]  /*0bd0*/  MOV R10, R12 ;  /* 0x0000000c000a7202 */ /* 0x000fe20000000f00 */
[----:B------:R-:W-:Y:S01]  /*0be0*/  IMAD.MOV.U32 R11, RZ, RZ, R13 ;  /* 0x000000ffff0b7224 */ /* 0x000fe200078e000d */
[----:B------:R-:W-:Y:S01]  /*0bf0*/  MOV R0, 0xc30 ;  /* 0x00000c3000007802 */ /* 0x000fe20000000f00 */
[----:B------:R-:W-:Y:S02]  /*0c00*/  IMAD.MOV.U32 R6, RZ, RZ, R14 ;  /* 0x000000ffff067224 */ /* 0x000fe400078e000e */
[----:B------:R-:W-:-:S07]  /*0c10*/  IMAD.MOV.U32 R9, RZ, RZ, R15 ;  /* 0x000000ffff097224 */ /* 0x000fce00078e000f */
[----:B-1----:R-:W-:Y:S05]  /*0c20*/  CALL.REL.NOINC `($__internal_0_$__cuda_sm20_div_rn_f64_full) ;  /* 0x0000004c00ec7944 */ /* 0x002fea0003c00000 */
[----:B------:R-:W-:Y:S01]  /*0c30*/  IMAD.MOV.U32 R4, RZ, RZ, R14 ;  /* 0x000000ffff047224 */ /* 0x000fe200078e000e */
[----:B------:R-:W-:-:S07]  /*0c40*/  MOV R5, R15 ;  /* 0x0000000f00057202 */ /* 0x000fce0000000f00 */
.L_x_12:
[----:B------:R-:W-:Y:S05]  /*0c50*/  BSYNC.RECONVERGENT B3 ;  /* 0x0000000000037941 */ /* 0x000fea0003800200 */
.L_x_11:
[----:B------:R0:W-:Y:S04]  /*0c60*/  ST.E.64 desc[UR36][R18.64+0x10], R4 ;  /* 0x0000100412007985 */ /* 0x0001e8000c101b24 */
[----:B------:R-:W2:Y:S01]  /*0c70*/  LD.E.64 R6, desc[UR36][R16.64+0x8] ;  /* 0x0000082410067980 */ /* 0x000ea2000c101b00 */
[C---:B------:R-:W-:Y:S01]  /*0c80*/  DFMA R34, R36.reuse, R32, R34 ;  /* 0x000000202422722b */ /* 0x040fe20000000022 */
[----:B------:R-:W-:Y:S09]  /*0c90*/  BSSY.RECONVERGENT B3, `(.L_x_13) ;  /* 0x0000018000037945 */ /* 0x000ff20003800200 */
[----:B------:R-:W-:Y:S01]  /*0ca0*/  FSETP.GEU.AND P1, PT, |R35|, 6.5827683646048100446e-37, PT ;  /* 0x036000002300780b */ /* 0x000fe20003f2e200 */
[----:B--2---:R-:W-:Y:S01]  /*0cb0*/  DFMA R12, -R36, R6, 1 ;  /* 0x3ff00000240c742b */ /* 0x004fe20000000106 */
[----:B------:R-:W-:-:S05]  /*0cc0*/  IMAD.MOV.U32 R6, RZ, RZ, 0x1 ;  /* 0x00000001ff067424 */ /* 0x000fca00078e00ff */
[----:B------:R-:W2:Y:S02]  /*0cd0*/  MUFU.RCP64H R7, R13 ;  /* 0x0000000d00077308 */ /* 0x000ea40000001800 */
[----:B--2---:R-:W-:-:S08]  /*0ce0*/  DFMA R8, -R12, R6, 1 ;  /* 0x3ff000000c08742b */ /* 0x004fd00000000106 */
[----:B------:R-:W-:-:S08]  /*0cf0*/  DFMA R8, R8, R8, R8 ;  /* 0x000000080808722b */ /* 0x000fd00000000008 */
[----:B------:R-:W-:-:S08]  /*0d00*/  DFMA R8, R6, R8, R6 ;  /* 0x000000080608722b */ /* 0x000fd00000000006 */
[----:B------:R-:W-:-:S08]  /*0d10*/  DFMA R6, -R12, R8, 1 ;  /* 0x3ff000000c06742b */ /* 0x000fd00000000108 */
[----:B------:R-:W-:-:S08]  /*0d20*/  DFMA R6, R8, R6, R8 ;  /* 0x000000060806722b */ /* 0x000fd00000000008 */
[----:B------:R-:W-:-:S08]  /*0d30*/  DMUL R8, R34, R6 ;  /* 0x0000000622087228 */ /* 0x000fd00000000000 */
[----:B------:R-:W-:-:S08]  /*0d40*/  DFMA R10, -R12, R8, R34 ;  /* 0x000000080c0a722b */ /* 0x000fd00000000122 */
[----:B------:R-:W-:-:S10]  /*0d50*/  DFMA R6, R6, R10, R8 ;  /* 0x0000000a0606722b */ /* 0x000fd40000000008 */
[----:B------:R-:W-:-:S05]  /*0d60*/  FFMA R0, RZ, R13, R7 ;  /* 0x0000000dff007223 */ /* 0x000fca0000000007 */
[----:B------:R-:W-:-:S13]  /*0d70*/  FSETP.GT.AND P0, PT, |R0|, 1.469367938527859385e-39, PT ;  /* 0x001000000000780b */ /* 0x000fda0003f04200 */
[----:B0-----:R-:W-:Y:S05]  /*0d80*/  @P0 BRA P1, `(.L_x_14) ;  /* 0x0000000000200947 */ /* 0x001fea0000800000 */
[----:B------:R-:W-:Y:S01]  /*0d90*/  IMAD.MOV.U32 R10, RZ, RZ, R34 ;  /* 0x000000ffff0a7224 */ /* 0x000fe200078e0022 */
[----:B------:R-:W-:Y:S01]  /*0da0*/  MOV R9, R13 ;  /* 0x0000000d00097202 */ /* 0x000fe20000000f00 */
[----:B------:R-:W-:Y:S01]  /*0db0*/  IMAD.MOV.U32 R11, RZ, RZ, R35 ;  /* 0x000000ffff0b7224 */ /* 0x000fe200078e0023 */
[----:B------:R-:W-:Y:S01]  /*0dc0*/  MOV R0, 0xdf0 ;  /* 0x00000df000007802 */ /* 0x000fe20000000f00 */
[----:B------:R-:W-:-:S07]  /*0dd0*/  IMAD.MOV.U32 R6, RZ, RZ, R12 ;  /* 0x000000ffff067224 */ /* 0x000fce00078e000c */
[----:B-1----:R-:W-:Y:S05]  /*0de0*/  CALL.REL.NOINC `($__internal_0_$__cuda_sm20_div_rn_f64_full) ;  /* 0x0000004c007c7944 */ /* 0x002fea0003c00000 */
[----:B------:R-:W-:Y:S02]  /*0df0*/  IMAD.MOV.U32 R6, RZ, RZ, R14 ;  /* 0x000000ffff067224 */ /* 0x000fe400078e000e */
[----:B------:R-:W-:-:S07]  /*0e00*/  IMAD.MOV.U32 R7, RZ, RZ, R15 ;  /* 0x000000ffff077224 */ /* 0x000fce00078e000f */
.L_x_14:
[----:B------:R-:W-:Y:S05]  /*0e10*/  BSYNC.RECONVERGENT B3 ;  /* 0x0000000000037941 */ /* 0x000fea0003800200 */
.L_x_13:
[----:B------:R-:W-:Y:S01]  /*0e20*/  DADD R8, -R6, -R4 ;  /* 0x0000000006087229 */ /* 0x000fe20000000904 */
[----:B------:R0:W-:Y:S07]  /*0e30*/  ST.E.64 desc[UR36][R18.64+0x8], R6 ;  /* 0x0000080612007985 */ /* 0x0001ee000c101b24 */
[----:B------:R-:W-:-:S07]  /*0e40*/  DFMA R36, R36, R8, R32 ;  /* 0x000000082424722b */ /* 0x000fce0000000020 */
[----:B------:R-:W-:Y:S04]  /*0e50*/  ST.E.64 desc[UR36][R18.64], R36 ;  /* 0x0000002412007985 */ /* 0x000fe8000c101b24 */
[----:B------:R-:W2:Y:S02]  /*0e60*/  LD.E.64 R10, desc[UR36][R16.64] ;  /* 0x00000024100a7980 */ /* 0x000ea4000c101b00 */
        /* <DEDUP_REMOVED lines=8> */
[----:B0-----:R-:W3:Y:S01]  /*0ef0*/  LD.E.64 R6, desc[UR36][R16.64+0x10] ;  /* 0x0000102410067980 */ /* 0x001ee2000c101b00 */
        /* <DEDUP_REMOVED lines=33> */
.L_x_16:
[----:B------:R-:W-:Y:S05]  /*1110*/  BSYNC.RECONVERGENT B3 ;  /* 0x0000000000037941 */ /* 0x000fea0003800200 */
.L_x_15:
[----:B------:R0:W-:Y:S04]  /*1120*/  ST.E.64 desc[UR36][R18.64+0x10], R4 ;  /* 0x0000100412007985 */ /* 0x0001e8000c101b24 */
[----:B------:R-:W2:Y:S01]  /*1130*/  LD.E.64 R6, desc[UR36][R16.64+0x8] ;  /* 0x0000082410067980 */ /* 0x000ea2000c101b00 */
[C---:B------:R-:W-:Y:S01]  /*1140*/  DFMA R34, R28.reuse, R32, R34 ;  /* 0x000000201c22722b */ /* 0x040fe20000000022 */
[----:B------:R-:W-:Y:S09]  /*1150*/  BSSY.RECONVERGENT B3, `(.L_x_17) ;  /* 0x0000018000037945 */ /* 0x000ff20003800200 */
[----:B------:R-:W-:Y:S01]  /*1160*/  FSETP.GEU.AND P1, PT, |R35|, 6.5827683646048100446e-37, PT ;  /* 0x036000002300780b */ /* 0x000fe20003f2e200 */
[----:B--2---:R-:W-:Y:S01]  /*1170*/  DFMA R12, -R28, R6, 1 ;  /* 0x3ff000001c0c742b */ /* 0x004fe20000000106 */
[----:B------:R-:W-:-:S05]  /*1180*/  MOV R6, 0x1 ;  /* 0x0000000100067802 */ /* 0x000fca0000000f00 */
        /* <DEDUP_REMOVED lines=13> */
[----:B------:R-:W-:Y:S01]  /*1260*/  MOV R0, 0x12b0 ;  /* 0x000012b000007802 */ /* 0x000fe20000000f00 */
[----:B------:R-:W-:Y:S02]  /*1270*/  IMAD.MOV.U32 R11, RZ, RZ, R35 ;  /* 0x000000ffff0b7224 */ /* 0x000fe400078e0023 */
[----:B------:R-:W-:Y:S02]  /*1280*/  IMAD.MOV.U32 R6, RZ, RZ, R12 ;  /* 0x000000ffff067224 */ /* 0x000fe400078e000c */
[----:B------:R-:W-:-:S07]  /*1290*/  IMAD.MOV.U32 R9, RZ, RZ, R13 ;  /* 0x000000ffff097224 */ /* 0x000fce00078e000d */
[----:B-1----:R-:W-:Y:S05]  /*12a0*/  CALL.REL.NOINC `($__internal_0_$__cuda_sm20_div_rn_f64_full) ;  /* 0x00000048004c7944 */ /* 0x002fea0003c00000 */
[----:B------:R-:W-:Y:S01]  /*12b0*/  MOV R6, R14 ;  /* 0x0000000e00067202 */ /* 0x000fe20000000f00 */
[----:B------:R-:W-:-:S07]  /*12c0*/  IMAD.MOV.U32 R7, RZ, RZ, R15 ;  /* 0x000000ffff077224 */ /* 0x000fce00078e000f */
.L_x_18:
[----:B------:R-:W-:Y:S05]  /*12d0*/  BSYNC.RECONVERGENT B3 ;  /* 0x0000000000037941 */ /* 0x000fea0003800200 */
.L_x_17:
[----:B------:R-:W-:Y:S01]  /*12e0*/  DADD R8, -R4, -R6 ;  /* 0x0000000004087229 */ /* 0x000fe20000000906 */
[----:B------:R2:W-:Y:S01]  /*12f0*/  ST.E.64 desc[UR36][R18.64+0x8], R6 ;  /* 0x0000080612007985 */ /* 0x0005e2000c101b24 */
[----:B------:R-:W-:Y:S02]  /*1300*/  VIADD R30, R30, 0x2 ;  /* 0x000000021e1e7836 */ /* 0x000fe40000000000 */
[----:B------:R-:W-:Y:S02]  /*1310*/  IMAD.MOV.U32 R34, RZ, RZ, R6 ;  /* 0x000000ffff227224 */ /* 0x000fe400078e0006 */
[----:B------:R-:W-:Y:S01]  /*1320*/  IMAD.MOV.U32 R35, RZ, RZ, R7 ;  /* 0x000000ffff237224 */ /* 0x000fe200078e0007 */
[----:B------:R-:W-:Y:S01]  /*1330*/  ISETP.NE.AND P0, PT, R30, RZ, PT ;  /* 0x000000ff1e00720c */ /* 0x000fe20003f05270 */
[----:B------:R-:W-:-:S07]  /*1340*/  DFMA R32, R28, R8, R32 ;  /* 0x000000081c20722b */ /* 0x000fce0000000020 */
[----:B------:R2:W-:Y:S05]  /*1350*/  ST.E.64 desc[UR36][R18.64], R32 ;  /* 0x0000002012007985 */ /* 0x0005ea000c101b24 */
[----:B------:R-:W-:Y:S05]  /*1360*/  @P0 BRA `(.L_x_19) ;  /* 0xfffffff400840947 */ /* 0x000fea000383ffff */
.L_x_10:
[----:B------:R-:W-:Y:S05]  /*1370*/  BSYNC.RECONVERGENT B2 ;  /* 0x0000000000027941 */ /* 0x000fea0003800200 */
.L_x_9:
[----:B------:R-:W-:-:S04]  /*1380*/  LOP3.LUT R3, R3, 0x1, RZ, 0xc0, !PT ;  /* 0x0000000103037812 */ /* 0x000fc800078ec0ff */
[----:B------:R-:W-:-:S13]  /*1390*/  ISETP.NE.U32.AND P0, PT, R3, 0x1, PT ;  /* 0x000000010300780c */ /* 0x000fda0003f05070 */
[----:B------:R-:W-:Y:S05]  /*13a0*/  @P0 BRA `(.L_x_8) ;  /* 0x0000000400440947 */ /* 0x000fea0003800000 */
[----:B--2---:R-:W2:Y:S01]  /*13b0*/  LD.E.64 R32, desc[UR36][R16.64] ;  /* 0x0000002410207980 */ /* 0x004ea2000c101b00 */
[----:B------:R-:W2:Y:S03]  /*13c0*/  LDC.64 R12, c[0x3][0x38] ;  /* 0x00c00e00ff0c7b82 */ /* 0x000ea60000000a00 */
[----:B------:R-:W3:Y:S04]  /*13d0*/  LD.E.64 R30, desc[UR36][R18.64+0x8] ;  /* 0x00000824121e7980 */ /* 0x000ee8000c101b00 */
[----:B0-----:R-:W3:Y:S04]  /*13e0*/  LD.E.64 R6, desc[UR36][R18.64+0x10] ;  /* 0x0000102412067980 */ /* 0x001ee8000c101b00 */
[----:B------:R-:W4:Y:S01]  /*13f0*/  LD.E.64 R8, desc[UR36][R18.64] ;  /* 0x0000002412087980 */ /* 0x000f22000c101b00 */
[----:B--2---:R-:W-:-:S02]  /*1400*/  DFMA R4, R12, 0.5, R32 ;  /* 0x3fe000000c04782b */ /* 0x004fc40000000020 */
[----:B---3--:R-:W-:-:S08]  /*1410*/  DADD R28, -R30, -R6 ;  /* 0x000000001e1c7229 */ /* 0x008fd00000000906 */
[----:B----4-:R-:W-:-:S07]  /*1420*/  DFMA R28, R4, R28, R8 ;  /* 0x0000001c041c722b */ /* 0x010fce0000000008 */
        /* <DEDUP_REMOVED lines=18> */
[----:B------:R-:W-:-:S05]  /*1550*/  MOV R6, 0x1 ;  /* 0x0000000100067802 */ /* 0x000fca0000000f00 */
        /* <DEDUP_REMOVED lines=21> */
.L_x_21:
[----:B------:R-:W-:Y:S05]  /*16b0*/  BSYNC.RECONVERGENT B2 ;  /* 0x0000000000027941 */ /* 0x000fea0003800200 */
.L_x_20:
        /* <DEDUP_REMOVED lines=27> */
.L_x_23:
[----:B------:R-:W-:Y:S05]  /*1870*/  BSYNC.RECONVERGENT B2 ;  /* 0x0000000000027941 */ /* 0x000fea0003800200 */
.L_x_22:
[----:B------:R-:W-:Y:S01]  /*1880*/  DADD R4, -R6, -R4 ;  /* 0x0000000006047229 */ /* 0x000fe20000000904 */
[----:B------:R3:W-:Y:S07]  /*1890*/  ST.E.64 desc[UR36][R18.64+0x8], R6 ;  /* 0x0000080612007985 */ /* 0x0007ee000c101b24 */
[----:B------:R-:W-:-:S07]  /*18a0*/  DFMA R4, R32, R4, R28 ;  /* 0x000000042004722b */ /* 0x000fce000000001c */
[----:B------:R3:W-:Y:S04]  /*18b0*/  ST.E.64 desc[UR36][R18.64], R4 ;  /* 0x0000000412007985 */ /* 0x0007e8000c101b24 */
.L_x_8:
[----:B------:R-:W-:Y:S05]  /*18c0*/  BSYNC.RECONVERGENT B1 ;  /* 0x0000000000017941 */ /* 0x000fea0003800200 */
.L_x_7:
[----:B------:R-:W4:Y:S01]  /*18d0*/  LDCU UR4, c[0x3][0x24] ;  /* 0x00c00480ff0477ac */ /* 0x000f220008000800 */
[----:B------:R-:W2:Y:S01]  /*18e0*/  LDC.64 R12, c[0x3][0x20] ;  /* 0x00c00800ff0c7b82 */ /* 0x000ea20000000a00 */
[----:B---3--:R-:W-:-:S07]  /*18f0*/  IMAD.MOV.U32 R4, RZ, RZ, 0x1 ;  /* 0x00000001ff047424 */ /* 0x008fce00078e00ff */
[----:B0-----:R-:W0:Y:S08]  /*1900*/  LDC.64 R8, c[0x3][0x10] ;  /* 0x00c00400ff087b82 */ /* 0x001e300000000a00 */
[----:B------:R-:W0:Y:S01]  /*1910*/  LDC.64 R10, c[0x3][0x18] ;  /* 0x00c00600ff0a7b82 */ /* 0x000e220000000a00 */
[----:B----4-:R-:W2:Y:S02]  /*1920*/  MUFU.RCP64H R5, UR4 ;  /* 0x0000000400057d08 */ /* 0x010ea40008001800 */
[----:B--2---:R-:W-:-:S02]  /*1930*/  DFMA R6, R4, -R12, 1 ;  /* 0x3ff000000406742b */ /* 0x004fc4000000080c */
[----:B0-----:R-:W-:-:S06]  /*1940*/  DADD R10, R10, -R8 ;  /* 0x000000000a0a7229 */ /* 0x001fcc0000000808 */
[----:B------:R-:W-:-:S08]  /*1950*/  DFMA R6, R6, R6, R6 ;  /* 0x000000060606722b */ /* 0x000fd00000000006 */
[----:B------:R-:W-:Y:S01]  /*1960*/  DFMA R6, R4, R6, R4 ;  /* 0x000000060406722b */ /* 0x000fe20000000004 */
[----:B------:R-:W-:-:S07]  /*1970*/  FSETP.GEU.AND P1, PT, |R11|, 6.5827683646048100446e-37, PT ;  /* 0x036000000b00780b */ /* 0x000fce0003f2e200 */
[----:B------:R-:W-:-:S08]  /*1980*/  DFMA R4, R6, -R12, 1 ;  /* 0x3ff000000604742b */ /* 0x000fd0000000080c */
[----:B------:R-:W-:-:S08]  /*1990*/  DFMA R4, R6, R4, R6 ;  /* 0x000000040604722b */ /* 0x000fd00000000006 */
[----:B------:R-:W-:-:S08]  /*19a0*/  DMUL R6, R10, R4 ;  /* 0x000000040a067228 */ /* 0x000fd00000000000 */
[----:B------:R-:W-:-:S08]  /*19b0*/  DFMA R8, R6, -R12, R10 ;  /* 0x8000000c0608722b */ /* 0x000fd0000000000a */
[----:B------:R-:W-:-:S10]  /*19c0*/  DFMA R4, R4, R8, R6 ;  /* 0x000000080404722b */ /* 0x000fd40000000006 */
[----:B------:R-:W-:-:S05]  /*19d0*/  FFMA R0, RZ, UR4, R5 ;  /* 0x00000004ff007c23 */ /* 0x000fca0008000005 */
[----:B------:R-:W-:-:S13]  /*19e0*/  FSETP.GT.AND P0, PT, |R0|, 1.469367938527859385e-39, PT ;  /* 0x001000000000780b */ /* 0x000fda0003f04200 */
[----:B------:R-:W-:Y:S05]  /*19f0*/  @P0 BRA P1, `(.L_x_24) ;  /* 0x00000000001c0947 */ /* 0x000fea0000800000 */
[----:B------:R-:W0:Y:S01]  /*1a00*/  LDCU.64 UR4, c[0x3][0x20] ;  /* 0x00c00400ff0477ac */ /* 0x000e220008000a00 */
[----:B------:R-:W-:Y:S02]  /*1a10*/  MOV R0, 0x1a50 ;  /* 0x00001a5000007802 */ /* 0x000fe40000000f00 */
[----:B0-----:R-:W-:Y:S01]  /*1a20*/  MOV R6, UR4 ;  /* 0x0000000400067c02 */ /* 0x001fe20008000f00 */
[----:B------:R-:W-:-:S07]  /*1a30*/  IMAD.U32 R9, RZ, RZ, UR5 ;  /* 0x00000005ff097e24 */ /* 0x000fce000f8e00ff */
[----:B-1----:R-:W-:Y:S05]  /*1a40*/  CALL.REL.NOINC `($__internal_0_$__cuda_sm20_div_rn_f64_full) ;  /* 0x0000004000647944 */ /* 0x002fea0003c00000 */
[----:B------:R-:W-:Y:S02]  /*1a50*/  IMAD.MOV.U32 R4, RZ, RZ, R14 ;  /* 0x000000ffff047224 */ /* 0x000fe400078e000e */
[----:B------:R-:W-:-:S07]  /*1a60*/  IMAD.MOV.U32 R5, RZ, RZ, R15 ;  /* 0x000000ffff057224 */ /* 0x000fce00078e000f */
.L_x_24:
[----:B------:R-:W0:Y:S01]  /*1a70*/  LDC.64 R28, c[0x0][0x3a8] ;  /* 0x0000ea00ff1c7b82 */ /* 0x000e220000000a00 */
[----:B------:R-:W2:Y:S07]  /*1a80*/  LDCU UR6, c[0x3][0x3c] ;  /* 0x00c00780ff0677ac */ /* 0x000eae0008000800 */
[----:B------:R-:W3:Y:S01]  /*1a90*/  LDC.64 R8, c[0x3][0x38] ;  /* 0x00c00e00ff087b82 */ /* 0x000ee20000000a00 */
[----:B------:R-:W-:Y:S01]  /*1aa0*/  IMAD.MOV.U32 R6, RZ, RZ, 0x1 ;  /* 0x00000001ff067424 */ /* 0x000fe200078e00ff */
[----:B------:R-:W4:Y:S06]  /*1ab0*/  LDCU.64 UR4, c[0x3][0x28] ;  /* 0x00c00500ff0477ac */ /* 0x000f2c0008000a00 */
[----:B------:R-:W1:Y:S01]  /*1ac0*/  LDC R12, c[0x3][0x2c] ;  /* 0x00c00b00ff0c7b82 */ /* 0x000e620000000800 */
[----:B0-----:R-:W-:-:S06]  /*1ad0*/  IMAD.WIDE R28, R27, 0x8, R28 ;  /* 0x000000081b1c7825 */ /* 0x001fcc00078e021c */
[----:B------:R-:W5:Y:S01]  /*1ae0*/  LDG.E.64 R28, desc[UR36][R28.64] ;  /* 0x000000241c1c7981 */ /* 0x000f62000c1e1b00 */
[----:B--2---:R-:W3:Y:S08]  /*1af0*/  MUFU.RCP64H R7, UR6 ;  /* 0x0000000600077d08 */ /* 0x004ef00008001800 */
[----:B------:R0:W2:Y:S01]  /*1b00*/  F2I.F64.CEIL R3, R4 ;  /* 0x0000000400037311 */ /* 0x0000a20000309100 */
[----:B-1----:R-:W-:Y:S01]  /*1b10*/  FSETP.GEU.AND P1, PT, |R12|, 6.5827683646048100446e-37, PT ;  /* 0x036000000c00780b */ /* 0x002fe20003f2e200 */
[----:B---3--:R-:W-:-:S08]  /*1b20*/  DFMA R10, R6, -R8, 1 ;  /* 0x3ff00000060a742b */ /* 0x008fd00000000808 */
[----:B------:R-:W-:-:S08]  /*1b30*/  DFMA R10, R10, R10, R10 ;  /* 0x0000000a0a0a722b */ /* 0x000fd0000000000a */
[----:B------:R-:W-:-:S08]  /*1b40*/  DFMA R10, R6, R10, R6 ;  /* 0x0000000a060a722b */ /* 0x000fd00000000006 */
[----:B------:R-:W-:-:S08]  /*1b50*/  DFMA R6, R10, -R8, 1 ;  /* 0x3ff000000a06742b */ /* 0x000fd00000000808 */
[----:B------:R-:W-:-:S08]  /*1b60*/  DFMA R10, R10, R6, R10 ;  /* 0x000000060a0a722b */ /* 0x000fd0000000000a */
[----:B----4-:R-:W-:-:S08]  /*1b70*/  DMUL R6, R10, UR4 ;  /* 0x000000040a067c28 */ /* 0x010fd00008000000 */
[----:B------:R-:W-:-:S08]  /*1b80*/  DFMA R8, R6, -R8, UR4 ;  /* 0x0000000406087e2b */ /* 0x000fd00008000808 */
[----:B------:R-:W-:-:S10]  /*1b90*/  DFMA R6, R10, R8, R6 ;  /* 0x000000080a06722b */ /* 0x000fd40000000006 */
[----:B------:R-:W-:-:S05]  /*1ba0*/  FFMA R0, RZ, UR6, R7 ;  /* 0x00000006ff007c23 */ /* 0x000fca0008000007 */
[----:B------:R-:W-:-:S13]  /*1bb0*/  FSETP.GT.AND P0, PT, |R0|, 1.469367938527859385e-39, PT ;  /* 0x001000000000780b */ /* 0x000fda0003f04200 */
[----:B0-2---:R-:W-:Y:S05]  /*1bc0*/  @P0 BRA P1, `(.L_x_25) ;  /* 0x0000000000280947 */ /* 0x005fea0000800000 */
[----:B------:R-:W0:Y:S01]  /*1bd0*/  LDCU.64 UR4, c[0x3][0x28] ;  /* 0x00c00500ff0477ac */ /* 0x000e220008000a00 */
[----:B------:R-:W-:Y:S01]  /*1be0*/  MOV R0, 0x1c50 ;  /* 0x00001c5000007802 */ /* 0x000fe20000000f00 */
[----:B------:R-:W1:Y:S01]  /*1bf0*/  LDCU.64 UR6, c[0x3][0x38] ;  /* 0x00c00700ff0677ac */ /* 0x000e620008000a00 */
[----:B0-----:R-:W-:Y:S01]  /*1c00*/  MOV R10, UR4 ;  /* 0x00000004000a7c02 */ /* 0x001fe20008000f00 */
[----:B------:R-:W-:Y:S02]  /*1c10*/  IMAD.U32 R11, RZ, RZ, UR5 ;  /* 0x00000005ff0b7e24 */ /* 0x000fe4000f8e00ff */
[----:B-1----:R-:W-:Y:S02]  /*1c20*/  IMAD.U32 R6, RZ, RZ, UR6 ;  /* 0x00000006ff067e24 */ /* 0x002fe4000f8e00ff */
[----:B------:R-:W-:-:S07]  /*1c30*/  IMAD.U32 R9, RZ, RZ, UR7 ;  /* 0x00000007ff097e24 */ /* 0x000fce000f8e00ff */
[----:B-----5:R-:W-:Y:S05]  /*1c40*/  CALL.REL.NOINC `($__internal_0_$__cuda_sm20_div_rn_f64_full) ;  /* 0x0000003c00e47944 */ /* 0x020fea0003c00000 */
[----:B------:R-:W-:Y:S01]  /*1c50*/  IMAD.MOV.U32 R6, RZ, RZ, R14 ;  /* 0x000000ffff067224 */ /* 0x000fe200078e000e */
[----:B------:R-:W-:-:S07]  /*1c60*/  MOV R7, R15 ;  /* 0x0000000f00077202 */ /* 0x000fce0000000f00 */
.L_x_25:
[----:B------:R-:W0:Y:S02]  /*1c70*/  LDC R31, c[0x3][0x40] ;  /* 0x00c01000ff1f7b82 */ /* 0x000e240000000800 */
[----:B0-----:R-:W-:-:S05]  /*1c80*/  IMAD.WIDE R30, R31, 0x8, R18 ;  /* 0x000000081f1e7825 */ /* 0x001fca00078e0212 */
[----:B------:R0:W5:Y:S01]  /*1c90*/  LD.E.64 R32, desc[UR36][R30.64] ;  /* 0x000000241e207980 */ /* 0x000162000c101b00 */
[----:B------:R-:W-:Y:S01]  /*1ca0*/  ISETP.GE.AND P0, PT, R3, 0x1, PT ;  /* 0x000000010300780c */ /* 0x000fe20003f06270 */
[----:B------:R0:W1:Y:S01]  /*1cb0*/  F2I.F64.TRUNC R27, R6 ;  /* 0x00000006001b7311 */ /* 0x000062000030d100 */
[----:B------:R-:W-:Y:S11]  /*1cc0*/  BSSY.RECONVERGENT B0, `(.L_x_26) ;  /* 0x0000048000007945 */ /* 0x000ff60003800200 */
[----:B0-----:R-:W-:Y:S05]  /*1cd0*/  @!P0 BRA `(.L_x_27) ;  /* 0x0000000400188947 */ /* 0x001fea0003800000 */
[C---:B------:R-:W-:Y:S01]  /*1ce0*/  ISETP.GE.U32.AND P0, PT, R3.reuse, 0x10, PT ;  /* 0x000000100300780c */ /* 0x040fe20003f06070 */
[----:B------:R-:W-:Y:S01]  /*1cf0*/  BSSY.RECONVERGENT B1, `(.L_x_28) ;  /* 0x0000020000017945 */ /* 0x000fe20003800200 */
[----:B------:R-:W-:Y:S01]  /*1d00*/  LOP3.LUT R8, R3, 0xf, RZ, 0xc0, !PT ;  /* 0x0000000f03087812 */ /* 0x000fe200078ec0ff */
[----:B------:R-:W-:-:S03]  /*1d10*/  IMAD.MOV.U32 R7, RZ, RZ, RZ ;  /* 0x000000ffff077224 */ /* 0x000fc600078e00ff */
[----:B------:R-:W-:-:S07]  /*1d20*/  ISETP.NE.AND P1, PT, R8, RZ, PT ;  /* 0x000000ff0800720c */ /* 0x000fce0003f25270 */
[----:B------:R-:W-:Y:S06]  /*1d30*/  @!P0 BRA `(.L_x_29) ;  /* 0x00000000006c8947 */ /* 0x000fec0003800000 */
[----:B-----5:R-:W-:Y:S02]  /*1d40*/  IADD3 R6, P0, PT, R28, 0x40, RZ ;  /* 0x000000401c067810 */ /* 0x020fe40007f1e0ff */
[----:B------:R-:W-:-:S03]  /*1d50*/  LOP3.LUT R7, R3, 0x7ffffff0, RZ, 0xc0, !PT ;  /* 0x7ffffff003077812 */ /* 0x000fc600078ec0ff */
[----:B------:R-:W-:Y:S02]  /*1d60*/  IMAD.X R9, RZ, RZ, R29, P0 ;  /* 0x000000ffff097224 */ /* 0x000fe400000e061d */
[----:B------:R-:W-:-:S07]  /*1d70*/  IMAD.MOV R0, RZ, RZ, -R7 ;  /* 0x000000ffff007224 */ /* 0x000fce00078e0a07 */
.L_x_30:
[----:B0-----:R-:W-:Y:S01]  /*1d80*/  IMAD.MOV.U32 R4, RZ, RZ, R6 ;  /* 0x000000ffff047224 */ /* 0x001fe200078e0006 */
[----:B------:R-:W-:Y:S01]  /*1d90*/  MOV R5, R9 ;  /* 0x0000000900057202 */ /* 0x000fe20000000f00 */
[----:B------:R-:W-:-:S03]  /*1da0*/  VIADD R0, R0, 0x10 ;  /* 0x0000001000007836 */ /* 0x000fc60000000000 */
[----:B------:R-:W-:Y:S01]  /*1db0*/  IADD3 R6, P2, PT, R4, 0x80, RZ ;  /* 0x0000008004067810 */ /* 0x000fe20007f5e0ff */
[----:B------:R0:W-:Y:S01]  /*1dc0*/  ST.E.64 desc[UR36][R4.64+-0x40], RZ ;  /* 0xffffc0ff04007985 */ /* 0x0001e2000c101b24 */
[----:B------:R-:W-:-:S03]  /*1dd0*/  ISETP.NE.AND P0, PT, R0, RZ, PT ;  /* 0x000000ff0000720c */ /* 0x000fc60003f05270 */
[----:B------:R0:W-:Y:S01]  /*1de0*/  ST.E.64 desc[UR36][R4.64+-0x38], RZ ;  /* 0xffffc8ff04007985 */ /* 0x0001e2000c101b24 */
[----:B------:R-:W-:-:S03]  /*1df0*/  IMAD.X R9, RZ, RZ, R5, P2 ;  /* 0x000000ffff097224 */ /* 0x000fc600010e0605 */
[----:B------:R0:W-:Y:S04]  /*1e00*/  ST.E.64 desc[UR36][R4.64+-0x30], RZ ;  /* 0xffffd0ff04007985 */ /* 0x0001e8000c101b24 */
        /* <DEDUP_REMOVED lines=12> */
[----:B------:R0:W-:Y:S01]  /*1ed0*/  ST.E.64 desc[UR36][R4.64+0x38], RZ ;  /* 0x000038ff04007985 */ /* 0x0001e2000c101b24 */
[----:B------:R-:W-:Y:S05]  /*1ee0*/  @P0 BRA `(.L_x_30) ;  /* 0xfffffffc00a40947 */ /* 0x000fea000383ffff */
.L_x_29:
[----:B------:R-:W-:Y:S05]  /*1ef0*/  BSYNC.RECONVERGENT B1 ;  /* 0x0000000000017941 */ /* 0x000fea0003800200 */
.L_x_28:
[----:B------:R-:W-:Y:S05]  /*1f00*/  @!P1 BRA `(.L_x_27) ;  /* 0x00000000008c9947 */ /* 0x000fea0003800000 */
[----:B------:R-:W-:Y:S01]  /*1f10*/  ISETP.GE.U32.AND P0, PT, R8, 0x8, PT ;  /* 0x000000080800780c */ /* 0x000fe20003f06070 */
[----:B------:R-:W-:Y:S01]  /*1f20*/  BSSY.RECONVERGENT B1, `(.L_x_31) ;  /* 0x000000e000017945 */ /* 0x000fe20003800200 */
[----:B------:R-:W-:-:S04]  /*1f30*/  LOP3.LUT R0, R3, 0x7, RZ, 0xc0, !PT ;  /* 0x0000000703007812 */ /* 0x000fc800078ec0ff */
[----:B------:R-:W-:-:S07]  /*1f40*/  ISETP.NE.AND P1, PT, R0, RZ, PT ;  /* 0x000000ff0000720c */ /* 0x000fce0003f25270 */
[----:B------:R-:W-:Y:S06]  /*1f50*/  @!P0 BRA `(.L_x_32) ;  /* 0x0000000000288947 */ /* 0x000fec0003800000 */
[----:B0----5:R-:W-:-:S04]  /*1f60*/  IMAD.WIDE.U32 R4, R7, 0x8, R28 ;  /* 0x0000000807047825 */ /* 0x021fc800078e001c */
[----:B------:R-:W-:Y:S01]  /*1f70*/  VIADD R7, R7, 0x8 ;  /* 0x0000000807077836 */ /* 0x000fe20000000000 */
[----:B------:R2:W-:Y:S04]  /*1f80*/  ST.E.64 desc[UR36][R4.64], RZ ;  /* 0x000000ff04007985 */ /* 0x0005e8000c101b24 */
[----:B------:R2:W-:Y:S04]  /*1f90*/  ST.E.64 desc[UR36][R4.64+0x8], RZ ;  /* 0x000008ff04007985 */ /* 0x0005e8000c101b24 */
[----:B------:R2:W-:Y:S04]  /*1fa0*/  ST.E.64 desc[UR36][R4.64+0x10], RZ ;  /* 0x000010ff04007985 */ /* 0x0005e8000c101b24 */
[----:B------:R2:W-:Y:S04]  /*1fb0*/  ST.E.64 desc[UR36][R4.64+0x18], RZ ;  /* 0x000018ff04007985 */ /* 0x0005e8000c101b24 */
[----:B------:R2:W-:Y:S04]  /*1fc0*/  ST.E.64 desc[UR36][R4.64+0x20], RZ ;  /* 0x000020ff04007985 */ /* 0x0005e8000c101b24 */
[----:B------:R2:W-:Y:S04]  /*1fd0*/  ST.E.64 desc[UR36][R4.64+0x28], RZ ;  /* 0x000028ff04007985 */ /* 0x0005e8000c101b24 */
[----:B------:R2:W-:Y:S04]  /*1fe0*/  ST.E.64 desc[UR36][R4.64+0x30], RZ ;  /* 0x000030ff04007985 */ /* 0x0005e8000c101b24 */
[----:B------:R2:W-:Y:S02]  /*1ff0*/  ST.E.64 desc[UR36][R4.64+0x38], RZ ;  /* 0x000038ff04007985 */ /* 0x0005e4000c101b24 */
.L_x_32:
[----:B------:R-:W-:Y:S05]  /*2000*/  BSYNC.RECONVERGENT B1 ;  /* 0x0000000000017941 */ /* 0x000fea0003800200 */
.L_x_31:
[----:B------:R-:W-:Y:S05]  /*2010*/  @!P1 BRA `(.L_x_27) ;  /* 0x0000000000489947 */ /* 0x000fea0003800000 */
[----:B------:R-:W-:Y:S02]  /*2020*/  ISETP.GE.U32.AND P0, PT, R0, 0x4, PT ;  /* 0x000000040000780c */ /* 0x000fe40003f06070 */
[----:B------:R-:W-:-:S04]  /*2030*/  LOP3.LUT R0, R3, 0x3, RZ, 0xc0, !PT ;  /* 0x0000000303007812 */ /* 0x000fc800078ec0ff */
[----:B------:R-:W-:-:S07]  /*2040*/  ISETP.NE.AND P1, PT, R0, RZ, PT ;  /* 0x000000ff0000720c */ /* 0x000fce0003f25270 */
[----:B0-2--5:R-:W-:-:S04]  /*2050*/  @P0 IMAD.WIDE.U32 R4, R7, 0x8, R28 ;  /* 0x0000000807040825 */ /* 0x025fc800078e001c */
[----:B------:R-:W-:Y:S01]  /*2060*/  @P0 VIADD R7, R7, 0x4 ;  /* 0x0000000407070836 */ /* 0x000fe20000000000 */
[----:B------:R3:W-:Y:S04]  /*2070*/  @P0 ST.E.64 desc[UR36][R4.64], RZ ;  /* 0x000000ff04000985 */ /* 0x0007e8000c101b24 */
[----:B------:R3:W-:Y:S04]  /*2080*/  @P0 ST.E.64 desc[UR36][R4.64+0x8], RZ ;  /* 0x000008ff04000985 */ /* 0x0007e8000c101b24 */
[----:B------:R3:W-:Y:S04]  /*2090*/  @P0 ST.E.64 desc[UR36][R4.64+0x10], RZ ;  /* 0x000010ff04000985 */ /* 0x0007e8000c101b24 */
[----:B------:R3:W-:Y:S01]  /*20a0*/  @P0 ST.E.64 desc[UR36][R4.64+0x18], RZ ;  /* 0x000018ff04000985 */ /* 0x0007e2000c101b24 */
[----:B------:R-:W-:Y:S05]  /*20b0*/  @!P1 BRA `(.L_x_27) ;  /* 0x0000000000209947 */ /* 0x000fea0003800000 */
[----:B---3--:R-:W-:Y:S01]  /*20c0*/  IMAD.WIDE.U32 R4, R7, 0x8, R28 ;  /* 0x0000000807047825 */ /* 0x008fe200078e001c */
[----:B------:R-:W-:-:S07]  /*20d0*/  IADD3 R0, PT, PT, -R0, RZ, RZ ;  /* 0x000000ff00007210 */ /* 0x000fce0007ffe1ff */
.L_x_33:
[----:B------:R-:W-:Y:S01]  /*20e0*/  VIADD R0, R0, 0x1 ;  /* 0x0000000100007836 */ /* 0x000fe20000000000 */
[----:B------:R0:W-:Y:S04]  /*20f0*/  ST.E.64 desc[UR36][R4.64], RZ ;  /* 0x000000ff04007985 */ /* 0x0001e8000c101b24 */
[----:B------:R-:W-:Y:S02]  /*2100*/  ISETP.NE.AND P0, PT, R0, RZ, PT ;  /* 0x000000ff0000720c */ /* 0x000fe40003f05270 */
[----:B0-----:R-:W-:-:S05]  /*2110*/  IADD3 R4, P1, PT, R4, 0x8, RZ ;  /* 0x0000000804047810 */ /* 0x001fca0007f3e0ff */
[----:B------:R-:W-:-:S06]  /*2120*/  IMAD.X R5, RZ, RZ, R5, P1 ;  /* 0x000000ffff057224 */ /* 0x000fcc00008e0605 */
[----:B------:R-:W-:Y:S05]  /*2130*/  @P0 BRA `(.L_x_33) ;  /* 0xfffffffc00e80947 */ /* 0x000fea000383ffff */
.L_x_27:
[----:B------:R-:W-:Y:S05]  /*2140*/  BSYNC.RECONVERGENT B0 ;  /* 0x0000000000007941 */ /* 0x000fea0003800200 */
.L_x_26:
[----:B-1----:R-:W-:Y:S01]  /*2150*/  ISETP.GE.AND P0, PT, R27, 0x1, PT ;  /* 0x000000011b00780c */ /* 0x002fe20003f06270 */
[----:B------:R-:W-:Y:S01]  /*2160*/  BSSY.RECONVERGENT B1, `(.L_x_34) ;  /* 0x000019b000017945 */ /* 0x000fe20003800200 */
[----:B------:R-:W-:Y:S02]  /*2170*/  IMAD.MOV.U32 R34, RZ, RZ, 0x0 ;  /* 0x00000000ff227424 */ /* 0x000fe400078e00ff */
[----:B------:R-:W-:-:S09]  /*2180*/  IMAD.MOV.U32 R35, RZ, RZ, 0x3cb00000 ;  /* 0x3cb00000ff237424 */ /* 0x000fd200078e00ff */
[----:B------:R-:W-:Y:S05]  /*2190*/  @!P0 BRA `(.L_x_35) ;  /* 0x00000018005c8947 */ /* 0x000fea0003800000 */
[----:B------:R-:W-:Y:S01]  /*21a0*/  ISETP.NE.AND P1, PT, R27, 0x1, PT ;  /* 0x000000011b00780c */ /* 0x000fe20003f25270 */
[----:B------:R-:W-:Y:S01]  /*21b0*/  BSSY.RECONVERGENT B2, `(.L_x_36) ;  /* 0x0000114000027945 */ /* 0x000fe20003800200 */
[----:B------:R-:W-:Y:S01]  /*21c0*/  HFMA2 R34, -RZ, RZ, 0, 0 ;  /* 0x00000000ff227431 */ /* 0x000fe200000001ff */
[----:B------:R-:W-:-:S10]  /*21d0*/  PLOP3.LUT P0, PT, PT, PT, PT, 0x8, 0x80 ;  /* 0x000000000080781c */ /* 0x000fd40003f0e170 */
[----:B------:R-:W-:Y:S05]  /*21e0*/  @!P1 BRA `(.L_x_37) ;  /* 0x0000001000409947 */ /* 0x000fea0003800000 */
[----:B------:R-:W-:Y:S01]  /*21f0*/  LOP3.LUT R35, R27, 0x7ffffffe, RZ, 0xc0, !PT ;  /* 0x7ffffffe1b237812 */ /* 0x000fe200078ec0ff */
[----:B------:R-:W-:Y:S01]  /*2200*/  BSSY.RECONVERGENT B3, `(.L_x_38) ;  /* 0x000010d000037945 */ /* 0x000fe20003800200 */
[----:B------:R-:W-:Y:S01]  /*2210*/  IMAD.MOV.U32 R34, RZ, RZ, RZ ;  /* 0x000000ffff227224 */ /* 0x000fe200078e00ff */
[----:B------:R-:W-:Y:S02]  /*2220*/  PRMT R38, RZ, 0x7610, R38 ;  /* 0x00007610ff267816 */ /* 0x000fe40000000026 */
[----:B------:R-:W-:-:S07]  /*2230*/  IMAD.MOV R35, RZ, RZ, -R35 ;  /* 0x000000ffff237224 */ /* 0x000fce00078e0a23 */
.L_x_55:
[----:B0-----:R-:W0:Y:S01]  /*2240*/  LD.E.64 R42, desc[UR36][R16.64] ;  /* 0x00000024102a7980 */ /* 0x001e22000c101b00 */
[----:B------:R-:W0:Y:S03]  /*2250*/  LDC.64 R12, c[0x3][0x38] ;  /* 0x00c00e00ff0c7b82 */ /* 0x000e260000000a00 */
[----:B------:R-:W4:Y:S04]  /*2260*/  LD.E.64 R40, desc[UR36][R18.64+0x8] ;  /* 0x0000082412287980 */ /* 0x000f28000c101b00 */
[----:B------:R-:W4:Y:S04]  /*2270*/  LD.E.64 R6, desc[UR36][R18.64+0x10] ;  /* 0x0000102412067980 */ /* 0x000f28000c101b00 */
[----:B------:R-:W4:Y:S01]  /*2280*/  LD.E.64 R8, desc[UR36][R18.64] ;  /* 0x0000002412087980 */ /* 0x000f22000c101b00 */
[----:B0-23--:R-:W-:-:S02]  /*2290*/  DFMA R4, R12, 0.5, R42 ;  /* 0x3fe000000c04782b */ /* 0x00dfc4000000002a */
[----:B----4-:R-:W-:-:S08]  /*22a0*/  DADD R36, -R40, -R6 ;  /* 0x0000000028247229 */ /* 0x010fd00000000906 */
        /* <DEDUP_REMOVED lines=15> */
[----:B------:R-:W-:Y:S01]  /*23a0*/  VIADD R35, R35, 0x2 ;  /* 0x0000000223237836 */ /* 0x000fe20000000000 */
[----:B------:R-:W-:Y:S04]  /*23b0*/  BSSY.RECONVERGENT B4, `(.L_x_39) ;  /* 0x000001b000047945 */ /* 0x000fe80003800200 */
[----:B------:R-:W-:Y:S01]  /*23c0*/  ISETP.NE.AND P1, PT, R35, RZ, PT ;  /* 0x000000ff2300720c */ /* 0x000fe20003f25270 */
[----:B--2---:R-:W-:-:S02]  /*23d0*/  DADD R6, R36, -R6 ;  /* 0x0000000024067229 */ /* 0x004fc40000000806 */
[----:B---3--:R-:W-:-:S06]  /*23e0*/  DFMA R12, R42, R4, R8 ;  /* 0x000000042a0c722b */ /* 0x008fcc0000000008 */
[----:B------:R-:W-:Y:S01]  /*23f0*/  DFMA R14, -R42, R6, 1 ;  /* 0x3ff000002a0e742b */ /* 0x000fe20000000106 */
[----:B------:R-:W-:-:S05]  /*2400*/  IMAD.MOV.U32 R6, RZ, RZ, 0x1 ;  /* 0x00000001ff067424 */ /* 0x000fca00078e00ff */
[----:B------:R-:W1:Y:S01]  /*2410*/  MUFU.RCP64H R7, R15 ;  /* 0x0000000f00077308 */ /* 0x000e620000001800 */
[----:B------:R-:W-:Y:S01]  /*2420*/  FSETP.GEU.AND P2, PT, |R13|, 6.5827683646048100446e-37, PT ;  /* 0x036000000d00780b */ /* 0x000fe20003f4e200 */
[----:B-1----:R-:W-:-:S08]  /*2430*/  DFMA R10, -R14, R6, 1 ;  /* 0x3ff000000e0a742b */ /* 0x002fd00000000106 */
        /* <DEDUP_REMOVED lines=15> */
[----:B-----5:R-:W-:Y:S05]  /*2530*/  CALL.REL.NOINC `($__internal_0_$__cuda_sm20_div_rn_f64_full) ;  /* 0x0000003400a87944 */ /* 0x020fea0003c00000 */
[----:B------:R-:W-:Y:S01]  /*2540*/  IMAD.MOV.U32 R4, RZ, RZ, R14 ;  /* 0x000000ffff047224 */ /* 0x000fe200078e000e */
[----:B------:R-:W-:-:S07]  /*2550*/  MOV R5, R15 ;  /* 0x0000000f00057202 */ /* 0x000fce0000000f00 */
.L_x_40:
[----:B------:R-:W-:Y:S05]  /*2560*/  BSYNC.RECONVERGENT B4 ;  /* 0x0000000000047941 */ /* 0x000fea0003800200 */
.L_x_39:
[----:B------:R0:W-:Y:S04]  /*2570*/  ST.E.64 desc[UR36][R18.64+0x10], R4 ;  /* 0x0000100412007985 */ /* 0x0001e8000c101b24 */
[----:B------:R-:W2:Y:S01]  /*2580*/  LD.E.64 R6, desc[UR36][R16.64+0x8] ;  /* 0x0000082410067980 */ /* 0x000ea2000c101b00 */
[C---:B------:R-:W-:Y:S01]  /*2590*/  DFMA R40, R42.reuse, R36, R40 ;  /* 0x000000242a28722b */ /* 0x040fe20000000028 */
[----:B------:R-:W-:Y:S09]  /*25a0*/  BSSY.RECONVERGENT B4, `(.L_x_41) ;  /* 0x0000018000047945 */ /* 0x000ff20003800200 */
[----:B------:R-:W-:Y:S01]  /*25b0*/  FSETP.GEU.AND P2, PT, |R41|, 6.5827683646048100446e-37, PT ;  /* 0x036000002900780b */ /* 0x000fe20003f4e200 */
[----:B--2---:R-:W-:Y:S01]  /*25c0*/  DFMA R12, -R42, R6, 1 ;  /* 0x3ff000002a0c742b */ /* 0x004fe20000000106 */
[----:B------:R-:W-:-:S05]  /*25d0*/  IMAD.MOV.U32 R6, RZ, RZ, 0x1 ;  /* 0x00000001ff067424 */ /* 0x000fca00078e00ff */
[----:B------:R-:W1:Y:S02]  /*25e0*/  MUFU.RCP64H R7, R13 ;  /* 0x0000000d00077308 */ /* 0x000e640000001800 */
[----:B-1----:R-:W-:-:S08]  /*25f0*/  DFMA R8, -R12, R6, 1 ;  /* 0x3ff000000c08742b */ /* 0x002fd00000000106 */
        /* <DEDUP_REMOVED lines=15> */
[----:B-----5:R-:W-:Y:S05]  /*26f0*/  CALL.REL.NOINC `($__internal_0_$__cuda_sm20_div_rn_f64_full) ;  /* 0x0000003400387944 */ /* 0x020fea0003c00000 */
[----:B------:R-:W-:Y:S02]  /*2700*/  IMAD.MOV.U32 R6, RZ, RZ, R14 ;  /* 0x000000ffff067224 */ /* 0x000fe400078e000e */
[----:B------:R-:W-:-:S07]  /*2710*/  IMAD.MOV.U32 R7, RZ, RZ, R15 ;  /* 0x000000ffff077224 */ /* 0x000fce00078e000f */
.L_x_42:
[----:B------:R-:W-:Y:S05]  /*2720*/  BSYNC.RECONVERGENT B4 ;  /* 0x0000000000047941 */ /* 0x000fea0003800200 */
.L_x_41:
[----:B------:R-:W-:Y:S01]  /*2730*/  DADD R8, -R4, -R6 ;  /* 0x0000000004087229 */ /* 0x000fe20000000906 */
[----:B------:R0:W-:Y:S07]  /*2740*/  ST.E.64 desc[UR36][R18.64+0x8], R6 ;  /* 0x0000080612007985 */ /* 0x0001ee000c101b24 */
[----:B------:R-:W-:-:S07]  /*2750*/  DFMA R8, R42, R8, R36 ;  /* 0x000000082a08722b */ /* 0x000fce0000000024 */
[----:B------:R0:W-:Y:S04]  /*2760*/  ST.E.64 desc[UR36][R18.64], R8 ;  /* 0x0000000812007985 */ /* 0x0001e8000c101b24 */
[----:B------:R-:W2:Y:S01]  /*2770*/  LD.E.64 R36, desc[UR36][R30.64] ;  /* 0x000000241e247980 */ /* 0x000ea2000c101b00 */
[----:B------:R-:W-:Y:S01]  /*2780*/  BSSY.RECONVERGENT B4, `(.L_x_43) ;  /* 0x0000034000047945 */ /* 0x000fe20003800200 */
[----:B------:R-:W-:Y:S01]  /*2790*/  IMAD.MOV.U32 R39, RZ, RZ, 0x1 ;  /* 0x00000001ff277424 */ /* 0x000fe200078e00ff */
[----:B------:R-:W-:Y:S01]  /*27a0*/  MOV R41, R7 ;  /* 0x0000000700297202 */ /* 0x000fe20000000f00 */
[----:B------:R-:W-:Y:S01]  /*27b0*/  IMAD.MOV.U32 R40, RZ, RZ, R6 ;  /* 0x000000ffff287224 */ /* 0x000fe200078e0006 */
[----:B--2--5:R-:W-:-:S14]  /*27c0*/  DSETP.GT.AND P0, PT, R36, R32, PT ;  /* 0x000000202400722a */ /* 0x024fdc0003f04000 */
[----:B0-----:R-:W-:Y:S05]  /*27d0*/  @P0 BRA `(.L_x_44) ;  /* 0x0000000000b80947 */ /* 0x001fea0003800000 */
[C---:B------:R-:W-:Y:S02]  /*27e0*/  LOP3.LUT P0, RZ, R38.reuse, 0xff, RZ, 0xc0, !PT ;  /* 0x000000ff26ff7812 */ /* 0x040fe4000780c0ff */
[----:B------:R-:W-:-:S11]  /*27f0*/  PRMT R39, R38, 0x7610, R39 ;  /* 0x0000761026277816 */ /* 0x000fd60000000027 */
[----:B------:R-:W-:-:S14]  /*2800*/  DSETP.GEU.OR P0, PT, R36, R32, !P0 ;  /* 0x000000202400722a */ /* 0x000fdc000470e400 */
[----:B------:R-:W-:Y:S05]  /*2810*/  @P0 BRA `(.L_x_44) ;  /* 0x0000000000a80947 */ /* 0x000fea0003800000 */
[----:B------:R-:W0:Y:S01]  /*2820*/  LDC.64 R6, c[0x3][0x18] ;  /* 0x00c00600ff067b82 */ /* 0x000e220000000a00 */
[----:B------:R-:W-:-:S07]  /*2830*/  PRMT R39, RZ, 0x7610, R39 ;  /* 0x00007610ff277816 */ /* 0x000fce0000000027 */
[----:B------:R-:W1:Y:S01]  /*2840*/  LDC.64 R10, c[0x3][0x10] ;  /* 0x00c00400ff0a7b82 */ /* 0x000e620000000a00 */
[----:B0-----:R-:W-:-:S06]  /*2850*/  DSETP.GEU.AND P0, PT, R32, R6, PT ;  /* 0x000000062000722a */ /* 0x001fcc0003f0e000 */
[----:B-1----:R-:W-:-:S14]  /*2860*/  DSETP.LTU.OR P0, PT, R32, R10, P0 ;  /* 0x0000000a2000722a */ /* 0x002fdc0000709400 */
[----:B------:R-:W-:Y:S05]  /*2870*/  @P0 BRA `(.L_x_44) ;  /* 0x0000000000900947 */ /* 0x000fea0003800000 */
[----:B------:R-:W0:Y:S01]  /*2880*/  LDCU UR4, c[0x3][0x24] ;  /* 0x00c00480ff0477ac */ /* 0x000e220008000800 */
[----:B------:R-:W1:Y:S01]  /*2890*/  LDC.64 R6, c[0x3][0x20] ;  /* 0x00c00800ff067b82 */ /* 0x000e620000000a00 */
[----:B------:R-:W-:Y:S01]  /*28a0*/  IMAD.MOV.U32 R4, RZ, RZ, 0x1 ;  /* 0x00000001ff047424 */ /* 0x000fe200078e00ff */
[----:B------:R-:W-:Y:S01]  /*28b0*/  DADD R10, R32, -R10 ;  /* 0x00000000200a7229 */ /* 0x000fe2000000080a */
[----:B------:R-:W-:Y:S09]  /*28c0*/  BSSY.RECONVERGENT B5, `(.L_x_45) ;  /* 0x0000015000057945 */ /* 0x000ff20003800200 */
[----:B------:R-:W-:Y:S01]  /*28d0*/  FSETP.GEU.AND P2, PT, |R11|, 6.5827683646048100446e-37, PT ;  /* 0x036000000b00780b */ /* 0x000fe20003f4e200 */
[----:B0-----:R-:W1:Y:S02]  /*28e0*/  MUFU.RCP64H R5, UR4 ;  /* 0x0000000400057d08 */ /* 0x001e640008001800 */
[----:B-1----:R-:W-:-:S08]  /*28f0*/  DFMA R8, R4, -R6, 1 ;  /* 0x3ff000000408742b */ /* 0x002fd00000000806 */
[----:B------:R-:W-:-:S08]  /*2900*/  DFMA R8, R8, R8, R8 ;  /* 0x000000080808722b */ /* 0x000fd00000000008 */
[----:B------:R-:W-:-:S08]  /*2910*/  DFMA R8, R4, R8, R4 ;  /* 0x000000080408722b */ /* 0x000fd00000000004 */
        /* <DEDUP_REMOVED lines=9> */
[----:B------:R-:W-:Y:S01]  /*29b0*/  MOV R0, 0x29f0 ;  /* 0x000029f000007802 */ /* 0x000fe20000000f00 */
[----:B0-----:R-:W-:Y:S02]  /*29c0*/  IMAD.U32 R6, RZ, RZ, UR4 ;  /* 0x00000004ff067e24 */ /* 0x001fe4000f8e00ff */
[----:B------:R-:W-:-:S07]  /*29d0*/  IMAD.U32 R9, RZ, RZ, UR5 ;  /* 0x00000005ff097e24 */ /* 0x000fce000f8e00ff */
[----:B------:R-:W-:Y:S05]  /*29e0*/  CALL.REL.NOINC `($__internal_0_$__cuda_sm20_div_rn_f64_full) ;  /* 0x00000030007c7944 */ /* 0x000fea0003c00000 */
[----:B------:R-:W-:Y:S01]  /*29f0*/  IMAD.MOV.U32 R4, RZ, RZ, R14 ;  /* 0x000000ffff047224 */ /* 0x000fe200078e000e */
[----:B------:R-:W-:-:S07]  /*2a00*/  MOV R5, R15 ;  /* 0x0000000f00057202 */ /* 0x000fce0000000f00 */
.L_x_46:
[----:B------:R-:W-:Y:S05]  /*2a10*/  BSYNC.RECONVERGENT B5 ;  /* 0x0000000000057941 */ /* 0x000fea0003800200 */
.L_x_45:
[----:B------:R-:W0:Y:S02]  /*2a20*/  F2I.F64.TRUNC R7, R4 ;  /* 0x0000000400077311 */ /* 0x000e24000030d100 */
[----:B0-----:R-:W-:-:S05]  /*2a30*/  IMAD.WIDE R6, R7, 0x8, R28 ;  /* 0x0000000807067825 */ /* 0x001fca00078e021c */
[----:B------:R-:W2:Y:S02]  /*2a40*/  LD.E.64 R8, desc[UR36][R6.64] ;  /* 0x0000002406087980 */ /* 0x000ea4000c101b00 */
[----:B--2---:R-:W-:-:S07]  /*2a50*/  DADD R10, R8, 1 ;  /* 0x3ff00000080a7429 */ /* 0x004fce0000000000 */
[----:B------:R0:W-:Y:S04]  /*2a60*/  ST.E.64 desc[UR36][R6.64], R10 ;  /* 0x0000000a06007985 */ /* 0x0001e8000c101b24 */
[----:B------:R0:W5:Y:S04]  /*2a70*/  LD.E.64 R36, desc[UR36][R30.64] ;  /* 0x000000241e247980 */ /* 0x000168000c101b00 */
[----:B------:R0:W5:Y:S04]  /*2a80*/  LD.E.64 R40, desc[UR36][R18.64+0x8] ;  /* 0x0000082412287980 */ /* 0x000168000c101b00 */
[----:B------:R0:W5:Y:S04]  /*2a90*/  LD.E.64 R4, desc[UR36][R18.64+0x10] ;  /* 0x0000102412047980 */ /* 0x000168000c101b00 */
[----:B------:R0:W5:Y:S01]  /*2aa0*/  LD.E.64 R8, desc[UR36][R18.64] ;  /* 0x0000002412087980 */ /* 0x000162000c101b00 */
[----:B------:R-:W-:-:S07]  /*2ab0*/  VIADD R34, R34, 0x1 ;  /* 0x0000000122227836 */ /* 0x000fce0000000000 */
.L_x_44:
[----:B------:R-:W-:Y:S05]  /*2ac0*/  BSYNC.RECONVERGENT B4 ;  /* 0x0000000000047941 */ /* 0x000fea0003800200 */
.L_x_43:
[----:B------:R-:W0:Y:S01]  /*2ad0*/  LD.E.64 R42, desc[UR36][R16.64] ;  /* 0x00000024102a7980 */ /* 0x000e22000c101b00 */
[----:B------:R-:W0:Y:S01]  /*2ae0*/  LDC.64 R12, c[0x3][0x38] ;  /* 0x00c00e00ff0c7b82 */ /* 0x000e220000000a00 */
[----:B-----5:R-:W-:Y:S02]  /*2af0*/  DADD R32, -R40, -R4 ;  /* 0x0000000028207229 */ /* 0x020fe40000000904 */
[----:B0-----:R-:W-:-:S08]  /*2b00*/  DFMA R6, R12, 0.5, R42 ;  /* 0x3fe000000c06782b */ /* 0x001fd0000000002a */
        /* <DEDUP_REMOVED lines=20> */
[----:B------:R-:W1:Y:S02]  /*2c50*/  MUFU.RCP64H R7, R15 ;  /* 0x0000000f00077308 */ /* 0x000e640000001800 */
        /* <DEDUP_REMOVED lines=17> */
[----:B------:R-:W-:Y:S05]  /*2d70*/  CALL.REL.NOINC `($__internal_0_$__cuda_sm20_div_rn_f64_full) ;  /* 0x0000002c00987944 */ /* 0x000fea0003c00000 */
[----:B------:R-:W-:Y:S02]  /*2d80*/  IMAD.MOV.U32 R4, RZ, RZ, R14 ;  /* 0x000000ffff047224 */ /* 0x000fe400078e000e */
[----:B------:R-:W-:-:S07]  /*2d90*/  IMAD.MOV.U32 R5, RZ, RZ, R15 ;  /* 0x000000ffff057224 */ /* 0x000fce00078e000f */
.L_x_48:
[----:B------:R-:W-:Y:S05]  /*2da0*/  BSYNC.RECONVERGENT B4 ;  /* 0x0000000000047941 */ /* 0x000fea0003800200 */
.L_x_47:
        /* <DEDUP_REMOVED lines=19> */
[----:B------:R-:W-:Y:S01]  /*2ee0*/  MOV R10, R40 ;  /* 0x00000028000a7202 */ /* 0x000fe20000000f00 */
[----:B------:R-:W-:Y:S01]  /*2ef0*/  IMAD.MOV.U32 R11, RZ, RZ, R41 ;  /* 0x000000ffff0b7224 */ /* 0x000fe200078e0029 */
[----:B------:R-:W-:Y:S01]  /*2f00*/  MOV R0, 0x2f40 ;  /* 0x00002f4000007802 */ /* 0x000fe20000000f00 */
[----:B------:R-:W-:Y:S02]  /*2f10*/  IMAD.MOV.U32 R6, RZ, RZ, R12 ;  /* 0x000000ffff067224 */ /* 0x000fe400078e000c */
[----:B------:R-:W-:-:S07]  /*2f20*/  IMAD.MOV.U32 R9, RZ, RZ, R13 ;  /* 0x000000ffff097224 */ /* 0x000fce00078e000d */
[----:B------:R-:W-:Y:S05]  /*2f30*/  CALL.REL.NOINC `($__internal_0_$__cuda_sm20_div_rn_f64_full) ;  /* 0x0000002c00287944 */ /* 0x000fea0003c00000 */
[----:B------:R-:W-:Y:S01]  /*2f40*/  IMAD.MOV.U32 R6, RZ, RZ, R14 ;  /* 0x000000ffff067224 */ /* 0x000fe200078e000e */
[----:B------:R-:W-:-:S07]  /*2f50*/  MOV R7, R15 ;  /* 0x0000000f00077202 */ /* 0x000fce0000000f00 */
.L_x_50:
[----:B------:R-:W-:Y:S05]  /*2f60*/  BSYNC.RECONVERGENT B4 ;  /* 0x0000000000047941 */ /* 0x000fea0003800200 */
.L_x_49:
[----:B------:R-:W-:Y:S01]  /*2f70*/  DADD R4, -R6, -R4 ;  /* 0x0000000006047229 */ /* 0x000fe20000000904 */
[----:B------:R0:W-:Y:S07]  /*2f80*/  ST.E.64 desc[UR36][R18.64+0x8], R6 ;  /* 0x0000080612007985 */ /* 0x0001ee000c101b24 */
[----:B------:R-:W-:-:S07]  /*2f90*/  DFMA R4, R42, R4, R32 ;  /* 0x000000042a04722b */ /* 0x000fce0000000020 */
[----:B------:R0:W-:Y:S04]  /*2fa0*/  ST.E.64 desc[UR36][R18.64], R4 ;  /* 0x0000000412007985 */ /* 0x0001e8000c101b24 */
[----:B------:R-:W2:Y:S01]  /*2fb0*/  LD.E.64 R32, desc[UR36][R30.64] ;  /* 0x000000241e207980 */ /* 0x000ea2000c101b00 */
[----:B------:R-:W-:Y:S01]  /*2fc0*/  BSSY.RECONVERGENT B4, `(.L_x_51) ;  /* 0x000002f000047945 */ /* 0x000fe20003800200 */
[----:B------:R-:W-:Y:S01]  /*2fd0*/  IMAD.MOV.U32 R38, RZ, RZ, 0x1 ;  /* 0x00000001ff267424 */ /* 0x000fe200078e00ff */
[----:B--2---:R-:W-:-:S14]  /*2fe0*/  DSETP.GT.AND P0, PT, R32, R36, PT ;  /* 0x000000242000722a */ /* 0x004fdc0003f04000 */
        /* <DEDUP_REMOVED lines=34> */
[----:B------:R-:W-:Y:S01]  /*3210*/  MOV R4, R14 ;  /* 0x0000000e00047202 */ /* 0x000fe20000000f00 */
[----:B------:R-:W-:-:S07]  /*3220*/  IMAD.MOV.U32 R5, RZ, RZ, R15 ;  /* 0x000000ffff057224 */ /* 0x000fce00078e000f */
.L_x_54:
[----:B------:R-:W-:Y:S05]  /*3230*/  BSYNC.RECONVERGENT B5 ;  /* 0x0000000000057941 */ /* 0x000fea0003800200 */
.L_x_53:
[----:B------:R-:W0:Y:S02]  /*3240*/  F2I.F64.TRUNC R7, R4 ;  /* 0x0000000400077311 */ /* 0x000e24000030d100 */
[----:B0-----:R-:W-:-:S05]  /*3250*/  IMAD.WIDE R6, R7, 0x8, R28 ;  /* 0x0000000807067825 */ /* 0x001fca00078e021c */
[----:B------:R-:W2:Y:S02]  /*3260*/  LD.E.64 R8, desc[UR36][R6.64] ;  /* 0x0000002406087980 */ /* 0x000ea4000c101b00 */
[----:B--2---:R-:W-:-:S07]  /*3270*/  DADD R8, R8, 1 ;  /* 0x3ff0000008087429 */ /* 0x004fce0000000000 */
[----:B------:R0:W-:Y:S04]  /*3280*/  ST.E.64 desc[UR36][R6.64], R8 ;  /* 0x0000000806007985 */ /* 0x0001e8000c101b24 */
[----:B------:R0:W5:Y:S01]  /*3290*/  LD.E.64 R32, desc[UR36][R30.64] ;  /* 0x000000241e207980 */ /* 0x000162000c101b00 */
[----:B------:R-:W-:-:S07]  /*32a0*/  VIADD R34, R34, 0x1 ;  /* 0x0000000122227836 */ /* 0x000fce0000000000 */
.L_x_52:
[----:B------:R-:W-:Y:S05]  /*32b0*/  BSYNC.RECONVERGENT B4 ;  /* 0x0000000000047941 */ /* 0x000fea0003800200 */
.L_x_51:
[----:B------:R-:W-:Y:S05]  /*32c0*/  @P1 BRA `(.L_x_55) ;  /* 0xffffffec00dc1947 */ /* 0x000fea000383ffff */
[----:B------:R-:W-:Y:S05]  /*32d0*/  BSYNC.RECONVERGENT B3 ;  /* 0x0000000000037941 */ /* 0x000fea0003800200 */
.L_x_38:
[----:B------:R-:W-:-:S13]  /*32e0*/  LOP3.LUT P0, RZ, R38, 0xff, RZ, 0xc0, !PT ;  /* 0x000000ff26ff7812 */ /* 0x000fda000780c0ff */
.L_x_37:
[----:B------:R-:W-:Y:S05]  /*32f0*/  BSYNC.RECONVERGENT B2 ;  /* 0x0000000000027941 */ /* 0x000fea0003800200 */
.L_x_36:
[----:B------:R-:W-:Y:S01]  /*3300*/  LOP3.LUT R27, R27, 0x1, RZ, 0xc0, !PT ;  /* 0x000000011b1b7812 */ /* 0x000fe200078ec0ff */
[----:B------:R-:W-:Y:S03]  /*3310*/  BSSY.RECONVERGENT B2, `(.L_x_56) ;  /* 0x000007d000027945 */ /* 0x000fe60003800200 */
[----:B------:R-:W-:Y:S01]  /*3320*/  ISETP.NE.U32.AND P1, PT, R27, 0x1, PT ;  /* 0x000000011b00780c */ /* 0x000fe20003f25070 */
[----:B------:R-:W-:-:S12]  /*3330*/  IMAD.MOV.U32 R27, RZ, RZ, R34 ;  /* 0x000000ffff1b7224 */ /* 0x000fd800078e0022 */
[----:B------:R-:W-:Y:S05]  /*3340*/  @P1 BRA `(.L_x_57) ;  /* 0x0000000400e41947 */ /* 0x000fea0003800000 */
[----:B------:R-:W2:Y:S01]  /*3350*/  LD.E.64 R38, desc[UR36][R16.64] ;  /* 0x0000002410267980 */ /* 0x000ea2000c101b00 */
[----:B------:R-:W2:Y:S03]  /*3360*/  LDC.64 R12, c[0x3][0x38] ;  /* 0x00c00e00ff0c7b82 */ /* 0x000ea60000000a00 */
[----:B------:R-:W4:Y:S04]  /*3370*/  LD.E.64 R36, desc[UR36][R18.64+0x8] ;  /* 0x0000082412247980 */ /* 0x000f28000c101b00 */
[----:B0-----:R-:W4:Y:S04]  /*3380*/  LD.E.64 R6, desc[UR36][R18.64+0x10] ;  /* 0x0000102412067980 */ /* 0x001f28000c101b00 */
[----:B------:R-:W4:Y:S01]  /*3390*/  LD.E.64 R8, desc[UR36][R18.64] ;  /* 0x0000002412087980 */ /* 0x000f22000c101b00 */
[----:B--23--:R-:W-:-:S02]  /*33a0*/  DFMA R4, R12, 0.5, R38 ;  /* 0x3fe000000c04782b */ /* 0x00cfc40000000026 */
        /* <DEDUP_REMOVED lines=42> */
.L_x_59:
[----:B------:R-:W-:Y:S05]  /*3650*/  BSYNC.RECONVERGENT B3 ;  /* 0x0000000000037941 */ /* 0x000fea0003800200 */
.L_x_58:
        /* <DEDUP_REMOVED lines=27> */
.L_x_61:
[----:B------:R-:W-:Y:S05]  /*3810*/  BSYNC.RECONVERGENT B3 ;  /* 0x0000000000037941 */ /* 0x000fea0003800200 */
.L_x_60:
[----:B------:R-:W-:Y:S01]  /*3820*/  DADD R4, -R6, -R4 ;  /* 0x0000000006047229 */ /* 0x000fe20000000904 */
[----:B------:R1:W-:Y:S01]  /*3830*/  ST.E.64 desc[UR36][R18.64+0x8], R6 ;  /* 0x0000080612007985 */ /* 0x0003e2000c101b24 */
[----:B------:R-:W0:Y:S06]  /*3840*/  LDC.64 R8, c[0x3][0x18] ;  /* 0x00c00600ff087b82 */ /* 0x000e2c0000000a00 */
[----:B------:R-:W-:Y:S02]  /*3850*/  DFMA R4, R38, R4, R34 ;  /* 0x000000042604722b */ /* 0x000fe40000000022 */
[----:B------:R-:W2:Y:S05]  /*3860*/  LDC.64 R10, c[0x3][0x10] ;  /* 0x00c00400ff0a7b82 */ /* 0x000eaa0000000a00 */
[----:B------:R1:W-:Y:S04]  /*3870*/  ST.E.64 desc[UR36][R18.64], R4 ;  /* 0x0000000412007985 */ /* 0x0003e8000c101b24 */
[----:B------:R-:W3:Y:S01]  /*3880*/  LD.E.64 R30, desc[UR36][R30.64] ;  /* 0x000000241e1e7980 */ /* 0x000ee2000c101b00 */
[----:B0----5:R-:W-:-:S06]  /*3890*/  DSETP.GEU.AND P1, PT, R32, R8, PT ;  /* 0x000000082000722a */ /* 0x021fcc0003f2e000 */
[----:B--2---:R-:W-:Y:S02]  /*38a0*/  DSETP.LTU.OR P1, PT, R32, R10, P1 ;  /* 0x0000000a2000722a */ /* 0x004fe40000f29400 */
[----:B---3--:R-:W-:-:S06]  /*38b0*/  DSETP.GEU.OR P0, PT, R30, R32, !P0 ;  /* 0x000000201e00722a */ /* 0x008fcc000470e400 */
[----:B------:R-:W-:-:S13]  /*38c0*/  PLOP3.LUT P0, PT, P0, P1, PT, 0xf8, 0x8f ;  /* 0x00000000008f781c */ /* 0x000fda0000703f70 */
[----:B-1----:R-:W-:Y:S05]  /*38d0*/  @P0 BRA `(.L_x_57) ;  /* 0x0000000000800947 */ /* 0x002fea0003800000 */
        /* <DEDUP_REMOVED lines=20> */
[----:B0-----:R-:W-:Y:S01]  /*3a20*/  IMAD.U32 R6, RZ, RZ, UR4 ;  /* 0x00000004ff067e24 */ /* 0x001fe2000f8e00ff */
[----:B------:R-:W-:-:S07]  /*3a30*/  MOV R9, UR5 ;  /* 0x0000000500097c02 */ /* 0x000fce0008000f00 */
[----:B------:R-:W-:Y:S05]  /*3a40*/  CALL.REL.NOINC `($__internal_0_$__cuda_sm20_div_rn_f64_full) ;  /* 0x0000002000647944 */ /* 0x000fea0003c00000 */
[----:B------:R-:W-:Y:S02]  /*3a50*/  IMAD.MOV.U32 R4, RZ, RZ, R14 ;  /* 0x000000ffff047224 */ /* 0x000fe400078e000e */
[----:B------:R-:W-:-:S07]  /*3a60*/  IMAD.MOV.U32 R5, RZ, RZ, R15 ;  /* 0x000000ffff057224 */ /* 0x000fce00078e000f */
.L_x_63:
[----:B------:R-:W-:Y:S05]  /*3a70*/  BSYNC.RECONVERGENT B3 ;  /* 0x0000000000037941 */ /* 0x000fea0003800200 */
.L_x_62:
[----:B------:R-:W0:Y:S02]  /*3a80*/  F2I.F64.TRUNC R5, R4 ;  /* 0x0000000400057311 */ /* 0x000e24000030d100 */
[----:B0-----:R-:W-:-:S05]  /*3a90*/  IMAD.WIDE R28, R5, 0x8, R28 ;  /* 0x00000008051c7825 */ /* 0x001fca00078e021c */
[----:B------:R-:W2:Y:S01]  /*3aa0*/  LD.E.64 R6, desc[UR36][R28.64] ;  /* 0x000000241c067980 */ /* 0x000ea2000c101b00 */
[----:B------:R-:W-:Y:S01]  /*3ab0*/  VIADD R27, R27, 0x1 ;  /* 0x000000011b1b7836 */ /* 0x000fe20000000000 */
[----:B--2---:R-:W-:-:S07]  /*3ac0*/  DADD R6, R6, 1 ;  /* 0x3ff0000006067429 */ /* 0x004fce0000000000 */
[----:B------:R1:W-:Y:S04]  /*3ad0*/  ST.E.64 desc[UR36][R28.64], R6 ;  /* 0x000000061c007985 */ /* 0x0003e8000c101b24 */
.L_x_57:
[----:B------:R-:W-:Y:S05]  /*3ae0*/  BSYNC.RECONVERGENT B2 ;  /* 0x0000000000027941 */ /* 0x000fea0003800200 */
.L_x_56:
[----:B------:R-:W4:Y:S02]  /*3af0*/  I2F.F64 R34, R27 ;  /* 0x0000001b00227312 */ /* 0x000f240000201c00 */
[----:B----4-:R-:W-:-:S11]  /*3b00*/  DADD R34, R34, 2.2204460492503130808e-16 ;  /* 0x3cb0000022227429 */ /* 0x010fd60000000000 */
.L_x_35:
[----:B------:R-:W-:Y:S05]  /*3b10*/  BSYNC.RECONVERGENT B1 ;  /* 0x0000000000017941 */ /* 0x000fea0003800200 */
.L_x_34:
[----:B------:R-:W4:Y:S01]  /*3b20*/  S2R R0, SR_TID.X ;  /* 0x0000000000007919 */ /* 0x000f220000002100 */
[----:B------:R-:W4:Y:S01]  /*3b30*/  S2UR UR4, SR_CTAID.X ;  /* 0x00000000000479c3 */ /* 0x000f220000002500 */
[----:B------:R-:W-:Y:S01]  /*3b40*/  ISETP.GE.AND P0, PT, R3, 0x1, PT ;  /* 0x000000010300780c */ /* 0x000fe20003f06270 */
[----:B------:R-:W-:Y:S01]  /*3b50*/  BSSY.RECONVERGENT B1, `(.L_x_64) ;  /* 0x000018a000017945 */ /* 0x000fe20003800200 */
[----:B0-----:R-:W-:-:S05]  /*3b60*/  CS2R R30, SRZ ;  /* 0x00000000001e7805 */ /* 0x001fca000001ff00 */
[----:B--23--:R-:W4:Y:S08]  /*3b70*/  LDC R5, c[0x0][0x360] ;  /* 0x0000d800ff057b82 */ /* 0x00cf300000000800 */
[----:B-1---5:R-:W0:Y:S01]  /*3b80*/  LDC.64 R28, c[0x0][0x3a8] ;  /* 0x0000ea00ff1c7b82 */ /* 0x022e220000000a00 */
[----:B----4-:R-:W-:-:S04]  /*3b90*/  IMAD R5, R5, UR4, R0 ;  /* 0x0000000405057c24 */ /* 0x010fc8000f8e0200 */
[----:B0-----:R-:W-:Y:S01]  /*3ba0*/  IMAD.WIDE R28, R5, 0x8, R28 ;  /* 0x00000008051c7825 */ /* 0x001fe200078e021c */
[----:B------:R-:W-:Y:S06]  /*3bb0*/  @!P0 BRA `(.L_x_65) ;  /* 0x00000018000c8947 */ /* 0x000fec0003800000 */
[----:B------:R-:W5:Y:S01]  /*3bc0*/  LDG.E.64 R28, desc[UR36][R28.64] ;  /* 0x000000241c1c7981 */ /* 0x000f62000c1e1b00 */
[----:B------:R-:W-:Y:S01]  /*3bd0*/  ISETP.NE.AND P0, PT, R3, 0x1, PT ;  /* 0x000000010300780c */ /* 0x000fe20003f05270 */
[----:B------:R-:W-:Y:S01]  /*3be0*/  BSSY.RECONVERGENT B2, `(.L_x_66) ;  /* 0x0000104000027945 */ /* 0x000fe20003800200 */
[----:B------:R-:W-:Y:S02]  /*3bf0*/  CS2R R30, SRZ ;  /* 0x00000000001e7805 */ /* 0x000fe4000001ff00 */
[----:B------:R-:W-:-:S09]  /*3c00*/  CS2R R36, SRZ ;  /* 0x0000000000247805 */ /* 0x000fd2000001ff00 */
[----:B------:R-:W-:Y:S05]  /*3c10*/  @!P0 BRA `(.L_x_67) ;  /* 0x0000001000008947 */ /* 0x000fea0003800000 */
[----:B-----5:R-:W-:Y:S01]  /*3c20*/  IADD3 R32, P0, PT, R28, 0x8, RZ ;  /* 0x000000081c207810 */ /* 0x020fe20007f1e0ff */
[----:B------:R-:W-:Y:S01]  /*3c30*/  BSSY.RECONVERGENT B3, `(.L_x_68) ;  /* 0x00000fd000037945 */ /* 0x000fe20003800200 */
[----:B------:R-:W-:Y:S02]  /*3c40*/  LOP3.LUT R36, R3, 0x7ffffffe, RZ, 0xc0, !PT ;  /* 0x7ffffffe03247812 */ /* 0x000fe400078ec0ff */
[----:B------:R-:W-:Y:S01]  /*3c50*/  CS2R R30, SRZ ;  /* 0x00000000001e7805 */ /* 0x000fe2000001ff00 */
[----:B------:R-:W-:Y:S01]  /*3c60*/  IMAD.X R33, RZ, RZ, R29, P0 ;  /* 0x000000ffff217224 */ /* 0x000fe200000e061d */
[----:B------:R-:W-:-:S07]  /*3c70*/  IADD3 R27, PT, PT, -R36, RZ, RZ ;  /* 0x000000ff241b7210 */ /* 0x000fce0007ffe1ff */
.L_x_82:
[----:B------:R-:W2:Y:S01]  /*3c80*/  LD.E.64 R10, desc[UR36][R32.64+-0x8] ;  /* 0xfffff824200a7980 */ /* 0x000ea2000c101b00 */
[----:B------:R-:W-:Y:S01]  /*3c90*/  VIADD R27, R27, 0x2 ;  /* 0x000000021b1b7836 */ /* 0x000fe20000000000 */
[----:B------:R-:W-:Y:S04]  /*3ca0*/  BSSY.RECONVERGENT B4, `(.L_x_69) ;  /* 0x0000079000047945 */ /* 0x000fe80003800200 */
[----:B------:R-:W-:Y:S01]  /*3cb0*/  ISETP.NE.AND P0, PT, R27, RZ, PT ;  /* 0x000000ff1b00720c */ /* 0x000fe20003f05270 */
[----:B--2---:R-:W-:-:S14]  /*3cc0*/  DSETP.GT.AND P1, PT, R10, RZ, PT ;  /* 0x000000ff0a00722a */ /* 0x004fdc0003f24000 */
[----:B------:R-:W-:Y:S05]  /*3cd0*/  @!P1 BRA `(.L_x_70) ;  /* 0x0000000400d49947 */ /* 0x000fea0003800000 */
[----:B------:R-:W0:Y:S01]  /*3ce0*/  MUFU.RCP64H R5, R35 ;  /* 0x0000002300057308 */ /* 0x000e220000001800 */
[----:B------:R-:W-:Y:S01]  /*3cf0*/  IMAD.MOV.U32 R4, RZ, RZ, 0x1 ;  /* 0x00000001ff047424 */ /* 0x000fe200078e00ff */
[----:B------:R-:W-:Y:S01]  /*3d00*/  FSETP.GEU.AND P2, PT, |R11|, 6.5827683646048100446e-37, PT ;  /* 0x036000000b00780b */ /* 0x000fe20003f4e200 */
[----:B------:R-:W-:Y:S04]  /*3d10*/  BSSY.RECONVERGENT B5, `(.L_x_71) ;  /* 0x0000012000057945 */ /* 0x000fe80003800200 */
[----:B0-----:R-:W-:-:S08]  /*3d20*/  DFMA R6, R4, -R34, 1 ;  /* 0x3ff000000406742b */ /* 0x001fd00000000822 */
[----:B------:R-:W-:-:S08]  /*3d30*/  DFMA R6, R6, R6, R6 ;  /* 0x000000060606722b */ /* 0x000fd00000000006 */
[----:B------:R-:W-:-:S08]  /*3d40*/  DFMA R6, R4, R6, R4 ;  /* 0x000000060406722b */ /* 0x000fd00000000004 */
[----:B------:R-:W-:-:S08]  /*3d50*/  DFMA R4, R6, -R34, 1 ;  /* 0x3ff000000604742b */ /* 0x000fd00000000822 */
[----:B------:R-:W-:-:S08]  /*3d60*/  DFMA R4, R6, R4, R6 ;  /* 0x000000040604722b */ /* 0x000fd00000000006 */
[----:B------:R-:W-:-:S08]  /*3d70*/  DMUL R6, R10, R4 ;  /* 0x000000040a067228 */ /* 0x000fd00000000000 */
[----:B------:R-:W-:-:S08]  /*3d80*/  DFMA R8, R6, -R34, R10 ;  /* 0x800000220608722b */ /* 0x000fd0000000000a */
[----:B------:R-:W-:-:S10]  /*3d90*/  DFMA R4, R4, R8, R6 ;  /* 0x000000080404722b */ /* 0x000fd40000000006 */
[----:B------:R-:W-:-:S05]  /*3da0*/  FFMA R0, RZ, R35, R5 ;  /* 0x00000023ff007223 */ /* 0x000fca0000000005 */
[----:B------:R-:W-:-:S13]  /*3db0*/  FSETP.GT.AND P1, PT, |R0|, 1.469367938527859385e-39, PT ;  /* 0x001000000000780b */ /* 0x000fda0003f24200 */
[----:B------:R-:W-:Y:S05]  /*3dc0*/  @P1 BRA P2, `(.L_x_72) ;  /* 0x0000000000181947 */ /* 0x000fea0001000000 */
[----:B------:R-:W-:Y:S01]  /*3dd0*/  IMAD.MOV.U32 R6, RZ, RZ, R34 ;  /* 0x000000ffff067224 */ /* 0x000fe200078e0022 */
[----:B------:R-:W-:Y:S01]  /*3de0*/  MOV R0, 0x3e10 ;  /* 0x00003e1000007802 */ /* 0x000fe20000000f00 */
[----:B------:R-:W-:-:S07]  /*3df0*/  IMAD.MOV.U32 R9, RZ, RZ, R35 ;  /* 0x000000ffff097224 */ /* 0x000fce00078e0023 */
[----:B------:R-:W-:Y:S05]  /*3e00*/  CALL.REL.NOINC `($__internal_0_$__cuda_sm20_div_rn_f64_full) ;  /* 0x0000001c00747944 */ /* 0x000fea0003c00000 */
[----:B------:R-:W-:Y:S01]  /*3e10*/  MOV R4, R14 ;  /* 0x0000000e00047202 */ /* 0x000fe20000000f00 */
[----:B------:R-:W-:-:S07]  /*3e20*/  IMAD.MOV.U32 R5, RZ, RZ, R15 ;  /* 0x000000ffff057224 */ /* 0x000fce00078e000f */
.L_x_72:
[----:B------:R-:W-:Y:S05]  /*3e30*/  BSYNC.RECONVERGENT B5 ;  /* 0x0000000000057941 */ /* 0x000fea0003800200 */
.L_x_71:
[----:B------:R-:W-:Y:S01]  /*3e40*/  ISETP.GT.AND P1, PT, R5, 0xfffff, PT ;  /* 0x000fffff0500780c */ /* 0x000fe20003f24270 */
[----:B------:R-:W-:Y:S01]  /*3e50*/  IMAD.MOV.U32 R6, RZ, RZ, R4 ;  /* 0x000000ffff067224 */ /* 0x000fe200078e0004 */
[----:B------:R0:W-:Y:S01]  /*3e60*/  ST.E.64 desc[UR36][R32.64+-0x8], R4 ;  /* 0xfffff80420007985 */ /* 0x0001e2000c101b24 */
[--C-:B------:R-:W-:Y:S01]  /*3e70*/  IMAD.MOV.U32 R7, RZ, RZ, R5.reuse ;  /* 0x000000ffff077224 */ /* 0x100fe200078e0005 */
[----:B------:R-:W-:Y:S01]  /*3e80*/  BSSY.RECONVERGENT B0, `(.L_x_73) ;  /* 0x0000052000007945 */ /* 0x000fe20003800200 */
[----:B------:R-:W-:Y:S02]  /*3e90*/  IMAD.MOV.U32 R0, RZ, RZ, R5 ;  /* 0x000000ffff007224 */ /* 0x000fe400078e0005 */
[----:B------:R-:W-:-:S06]  /*3ea0*/  IMAD.MOV.U32 R25, RZ, RZ, -0x3ff ;  /* 0xfffffc01ff197424 */ /* 0x000fcc00078e00ff */
[----:B------:R-:W-:Y:S01]  /*3eb0*/  @!P1 DMUL R6, R4, 1.80143985094819840000e+16 ;  /* 0x4350000004069828 */ /* 0x000fe20000000000 */
[----:B------:R-:W-:-:S09]  /*3ec0*/  @!P1 IMAD.MOV.U32 R25, RZ, RZ, -0x435 ;  /* 0xfffffbcbff199424 */ /* 0x000fd200078e00ff */
[----:B------:R-:W-:-:S05]  /*3ed0*/  @!P1 MOV R0, R7 ;  /* 0x0000000700009202 */ /* 0x000fca0000000f00 */
[----:B------:R-:W-:-:S05]  /*3ee0*/  VIADD R8, R0, 0xffffffff ;  /* 0xffffffff00087836 */ /* 0x000fca0000000000 */
[----:B------:R-:W-:Y:S01]  /*3ef0*/  ISETP.GT.U32.AND P2, PT, R8, 0x7feffffe, PT ;  /* 0x7feffffe0800780c */ /* 0x000fe20003f44070 */
[----:B------:R-:W-:Y:S01]  /*3f00*/  IMAD.MOV.U32 R8, RZ, RZ, R4 ;  /* 0x000000ffff087224 */ /* 0x000fe200078e0004 */
[----:B------:R-:W-:-:S11]  /*3f10*/  @!P1 MOV R8, R6 ;  /* 0x0000000600089202 */ /* 0x000fd60000000f00 */
[----:B0-----:R-:W-:Y:S05]  /*3f20*/  @P2 BRA `(.L_x_74) ;  /* 0x0000000400042947 */ /* 0x001fea0003800000 */
[----:B------:R-:W-:Y:S01]  /*3f30*/  LOP3.LUT R6, R0, 0xfffff, RZ, 0xc0, !PT ;  /* 0x000fffff00067812 */ /* 0x000fe200078ec0ff */
[----:B------:R-:W-:Y:S01]  /*3f40*/  IMAD.MOV.U32 R10, RZ, RZ, RZ ;  /* 0x000000ffff0a7224 */ /* 0x000fe200078e00ff */
[----:B------:R-:W-:Y:S01]  /*3f50*/  MOV R20, 0x8b7a8b04 ;  /* 0x8b7a8b0400147802 */ /* 0x000fe20000000f00 */
[----:B------:R-:W-:Y:S01]  /*3f60*/  IMAD.MOV.U32 R21, RZ, RZ, 0x3ed0ee25 ;  /* 0x3ed0ee25ff157424 */ /* 0x000fe200078e00ff */
[----:B------:R-:W-:Y:S01]  /*3f70*/  LOP3.LUT R7, R6, 0x3ff00000, RZ, 0xfc, !PT ;  /* 0x3ff0000006077812 */ /* 0x000fe200078efcff */
[----:B------:R-:W-:Y:S01]  /*3f80*/  IMAD.MOV.U32 R6, RZ, RZ, R8 ;  /* 0x000000ffff067224 */ /* 0x000fe200078e0008 */
[----:B------:R-:W-:Y:S01]  /*3f90*/  UMOV UR4, 0x3ae80f1e ;  /* 0x3ae80f1e00047882 */ /* 0x000fe20000000000 */
[----:B------:R-:W-:Y:S01]  /*3fa0*/  UMOV UR5, 0x3eb1380b ;  /* 0x3eb1380b00057882 */ /* 0x000fe20000000000 */
[----:B------:R-:W-:Y:S01]  /*3fb0*/  ISETP.GE.U32.AND P1, PT, R7, 0x3ff6a09f, PT ;  /* 0x3ff6a09f0700780c */ /* 0x000fe20003f26070 */
[----:B------:R-:W-:Y:S01]  /*3fc0*/  UMOV UR6, 0x80000000 ;  /* 0x8000000000067882 */ /* 0x000fe20000000000 */
[----:B------:R-:W-:Y:S01]  /*3fd0*/  LEA.HI R25, R0, R25, RZ, 0xc ;  /* 0x0000001900197211 */ /* 0x000fe200078f60ff */
[----:B------:R-:W-:-:S10]  /*3fe0*/  UMOV UR7, 0x43300000 ;  /* 0x4330000000077882 */ /* 0x000fd40000000000 */
[----:B------:R-:W-:Y:S02]  /*3ff0*/  @P1 VIADD R9, R7, 0xfff00000 ;  /* 0xfff0000007091836 */ /* 0x000fe40000000000 */
[----:B------:R-:W-:Y:S02]  /*4000*/  @P1 VIADD R25, R25, 0x1 ;  /* 0x0000000119191836 */ /* 0x000fe40000000000 */
[----:B------:R-:W-:-:S03]  /*4010*/  @P1 IMAD.MOV.U32 R7, RZ, RZ, R9 ;  /* 0x000000ffff071224 */ /* 0x000fc600078e0009 */
[----:B------:R-:W-:Y:S01]  /*4020*/  LOP3.LUT R24, R25, 0x80000000, RZ, 0x3c, !PT ;  /* 0x8000000019187812 */ /* 0x000fe200078e3cff */
[----:B------:R-:W-:Y:S02]  /*4030*/  IMAD.MOV.U32 R25, RZ, RZ, 0x43300000 ;  /* 0x43300000ff197424 */ /* 0x000fe400078e00ff */
[C---:B------:R-:W-:Y:S02]  /*4040*/  DADD R8, R6.reuse, 1 ;  /* 0x3ff0000006087429 */ /* 0x040fe40000000000 */
[----:B------:R-:W-:Y:S02]  /*4050*/  DADD R6, R6, -1 ;  /* 0xbff0000006067429 */ /* 0x000fe40000000000 */
[----:B------:R-:W-:Y:S01]  /*4060*/  DADD R24, R24, -UR6 ;  /* 0x8000000618187e29 */ /* 0x000fe20008000000 */
[----:B------:R-:W-:Y:S01]  /*4070*/  UMOV UR6, 0xfefa39ef ;  /* 0xfefa39ef00067882 */ /* 0x000fe20000000000 */
[----:B------:R-:W0:Y:S01]  /*4080*/  MUFU.RCP64H R11, R9 ;  /* 0x00000009000b7308 */ /* 0x000e220000001800 */
[----:B------:R-:W-:Y:S01]  /*4090*/  UMOV UR7, 0x3fe62e42 ;  /* 0x3fe62e4200077882 */ /* 0x000fe20000000000 */
[----:B0-----:R-:W-:-:S08]  /*40a0*/  DFMA R12, -R8, R10, 1 ;  /* 0x3ff00000080c742b */ /* 0x001fd0000000010a */
[----:B------:R-:W-:-:S08]  /*40b0*/  DFMA R12, R12, R12, R12 ;  /* 0x0000000c0c0c722b */ /* 0x000fd0000000000c */
[----:B------:R-:W-:-:S08]  /*40c0*/  DFMA R12, R10, R12, R10 ;  /* 0x0000000c0a0c722b */ /* 0x000fd0000000000a */
[----:B------:R-:W-:-:S08]  /*40d0*/  DMUL R10, R6, R12 ;  /* 0x0000000c060a7228 */ /* 0x000fd00000000000 */
[----:B------:R-:W-:-:S08]  /*40e0*/  DFMA R10, R6, R12, R10 ;  /* 0x0000000c060a722b */ /* 0x000fd0000000000a */
[----:B------:R-:W-:-:S08]  /*40f0*/  DMUL R14, R10, R10 ;  /* 0x0000000a0a0e7228 */ /* 0x000fd00000000000 */
[----:B------:R-:W-:Y:S01]  /*4100*/  DFMA R8, R14, UR4, R20 ;  /* 0x000000040e087c2b */ /* 0x000fe20008000014 */
[----:B------:R-:W-:Y:S01]  /*4110*/  UMOV UR4, 0x9f02676f ;  /* 0x9f02676f00047882 */ /* 0x000fe20000000000 */
[----:B------:R-:W-:Y:S01]  /*4120*/  UMOV UR5, 0x3ef3b266 ;  /* 0x3ef3b26600057882 */ /* 0x000fe20000000000 */
[----:B------:R-:W-:-:S05]  /*4130*/  DADD R20, R6, -R10 ;  /* 0x0000000006147229 */ /* 0x000fca000000080a */
[----:B------:R-:W-:Y:S01]  /*4140*/  DFMA R8, R14, R8, UR4 ;  /* 0x000000040e087e2b */ /* 0x000fe20008000008 */
[----:B------:R-:W-:Y:S01]  /*4150*/  UMOV UR4, 0xa9ab0956 ;  /* 0xa9ab095600047882 */ /* 0x000fe20000000000 */
[----:B------:R-:W-:Y:S01]  /*4160*/  UMOV UR5, 0x3f1745cb ;  /* 0x3f1745cb00057882 */ /* 0x000fe20000000000 */
[----:B------:R-:W-:-:S05]  /*4170*/  DADD R20, R20, R20 ;  /* 0x0000000014147229 */ /* 0x000fca0000000014 */
[----:B------:R-:W-:Y:S01]  /*4180*/  DFMA R8, R14, R8, UR4 ;  /* 0x000000040e087e2b */ /* 0x000fe20008000008 */
[----:B------:R-:W-:Y:S01]  /*4190*/  UMOV UR4, 0x2d1b5154 ;  /* 0x2d1b515400047882 */ /* 0x000fe20000000000 */
[----:B------:R-:W-:Y:S01]  /*41a0*/  UMOV UR5, 0x3f3c71c7 ;  /* 0x3f3c71c700057882 */ /* 0x000fe20000000000 */
[----:B------:R-:W-:Y:S02]  /*41b0*/  DFMA R20, R6, -R10, R20 ;  /* 0x8000000a0614722b */ /* 0x000fe40000000014 */
[----:B------:R-:W-:-:S03]  /*41c0*/  DFMA R6, R24, UR6, R10 ;  /* 0x0000000618067c2b */ /* 0x000fc6000800000a */
[----:B------:R-:W-:Y:S01]  /*41d0*/  DFMA R8, R14, R8, UR4 ;  /* 0x000000040e087e2b */ /* 0x000fe20008000008 */
[----:B------:R-:W-:Y:S01]  /*41e0*/  UMOV UR4, 0x923be72d ;  /* 0x923be72d00047882 */ /* 0x000fe20000000000 */
[----:B------:R-:W-:Y:S01]  /*41f0*/  UMOV UR5, 0x3f624924 ;  /* 0x3f62492400057882 */ /* 0x000fe20000000000 */
[----:B------:R-:W-:-:S05]  /*4200*/  DMUL R20, R12, R20 ;  /* 0x000000140c147228 */ /* 0x000fca0000000000 */
[----:B------:R-:W-:Y:S01]  /*4210*/  DFMA R8, R14, R8, UR4 ;  /* 0x000000040e087e2b */ /* 0x000fe20008000008 */
[----:B------:R-:W-:Y:S01]  /*4220*/  UMOV UR4, 0x9999a3c4 ;  /* 0x9999a3c400047882 */ /* 0x000fe20000000000 */
[----:B------:R-:W-:-:S06]  /*4230*/  UMOV UR5, 0x3f899999 ;  /* 0x3f89999900057882 */ /* 0x000fcc0000000000 */
[----:B------:R-:W-:Y:S01]  /*4240*/  DFMA R8, R14, R8, UR4 ;  /* 0x000000040e087e2b */ /* 0x000fe20008000008 */
[----:B------:R-:W-:Y:S01]  /*4250*/  UMOV UR4, 0x55555554 ;  /* 0x5555555400047882 */ /* 0x000fe20000000000 */
[----:B------:R-:W-:-:S06]  /*4260*/  UMOV UR5, 0x3fb55555 ;  /* 0x3fb5555500057882 */ /* 0x000fcc0000000000 */
[----:B------:R-:W-:Y:S01]  /*4270*/  DFMA R8, R14, R8, UR4 ;  /* 0x000000040e087e2b */ /* 0x000fe20008000008 */
[----:B------:R-:W-:Y:S01]  /*4280*/  UMOV UR4, 0xfefa39ef ;  /* 0xfefa39ef00047882 */ /* 0x000fe20000000000 */
[----:B------:R-:W-:Y:S02]  /*4290*/  UMOV UR5, 0x3fe62e42 ;  /* 0x3fe62e4200057882 */ /* 0x000fe40000000000 */
[----:B------:R-:W-:Y:S01]  /*42a0*/  DFMA R38, R24, -UR4, R6 ;  /* 0x8000000418267c2b */ /* 0x000fe20008000006 */
[----:B------:R-:W-:Y:S01]  /*42b0*/  UMOV UR4, 0x3b39803f ;  /* 0x3b39803f00047882 */ /* 0x000fe20000000000 */
[----:B------:R-:W-:Y:S02]  /*42c0*/  UMOV UR5, 0x3c7abc9e ;  /* 0x3c7abc9e00057882 */ /* 0x000fe40000000000 */
[----:B------:R-:W-:-:S04]  /*42d0*/  DMUL R8, R14, R8 ;  /* 0x000000080e087228 */ /* 0x000fc80000000000 */
[----:B------:R-:W-:-:S04]  /*42e0*/  DADD R38, -R10, R38 ;  /* 0x000000000a267229 */ /* 0x000fc80000000126 */
[----:B------:R-:W-:-:S08]  /*42f0*/  DFMA R8, R10, R8, R20 ;  /* 0x000000080a08722b */ /* 0x000fd00000000014 */
[----:B------:R-:W-:-:S08]  /*4300*/  DADD R8, R8, -R38 ;  /* 0x0000000008087229 */ /* 0x000fd00000000826 */
[----:B------:R-:W-:-:S08]  /*4310*/  DFMA R8, R24, UR4, R8 ;  /* 0x0000000418087c2b */ /* 0x000fd00008000008 */
[----:B------:R-:W-:Y:S01]  /*4320*/  DADD R6, R6, R8 ;  /* 0x0000000006067229 */ /* 0x000fe20000000008 */
[----:B------:R-:W-:Y:S10]  /*4330*/  BRA `(.L_x_75) ;  /* 0x0000000000187947 */ /* 0x000ff40003800000 */
.L_x_74:
[----:B------:R-:W-:Y:S01]  /*4340*/  IMAD.MOV.U32 R8, RZ, RZ, 0x0 ;  /* 0x00000000ff087424 */ /* 0x000fe200078e00ff */
[----:B------:R-:W-:Y:S02]  /*4350*/  MOV R9, 0x7ff00000 ;  /* 0x7ff0000000097802 */ /* 0x000fe40000000f00 */
[----:B------:R-:W-:-:S04]  /*4360*/  LOP3.LUT P1, RZ, R7, 0x7fffffff, RZ, 0xc0, !PT ;  /* 0x7fffffff07ff7812 */ /* 0x000fc8000782c0ff */
[----:B------:R-:W-:-:S10]  /*4370*/  DFMA R8, R6, R8, +INF ;  /* 0x7ff000000608742b */ /* 0x000fd40000000008 */
[----:B------:R-:W-:Y:S02]  /*4380*/  FSEL R6, R8, RZ, P1 ;  /* 0x000000ff08067208 */ /* 0x000fe40000800000 */
[----:B------:R-:W-:-:S07]  /*4390*/  FSEL R7, R9, -QNAN , P1 ;  /* 0xfff0000009077808 */ /* 0x000fce0000800000 */
.L_x_75:
[----:B------:R-:W-:Y:S05]  /*43a0*/  BSYNC.RECONVERGENT B0 ;  /* 0x0000000000007941 */ /* 0x000fea0003800200 */
.L_x_73:
[----:B------:R-:W-:Y:S01]  /*43b0*/  UMOV UR4, 0xffda0d24 ;  /* 0xffda0d2400047882 */ /* 0x000fe20000000000 */
[----:B------:R-:W-:Y:S01]  /*43c0*/  UMOV UR5, 0x3c7777d0 ;  /* 0x3c7777d000057882 */ /* 0x000fe20000000000 */
[----:B------:R-:W-:Y:S02]  /*43d0*/  DADD R4, R4, -2.2204460492503130808e-16 ;  /* 0xbcb0000004047429 */ /* 0x000fe40000000000 */
[----:B------:R-:W-:Y:S01]  /*43e0*/  DMUL R8, R6, UR4 ;  /* 0x0000000406087c28 */ /* 0x000fe20008000000 */
[----:B------:R-:W-:Y:S01]  /*43f0*/  UMOV UR4, 0x652b82fe ;  /* 0x652b82fe00047882 */ /* 0x000fe20000000000 */
[----:B------:R-:W-:-:S06]  /*4400*/  UMOV UR5, 0x3ff71547 ;  /* 0x3ff7154700057882 */ /* 0x000fcc0000000000 */
[----:B------:R-:W-:-:S08]  /*4410*/  DFMA R8, R6, UR4, R8 ;  /* 0x0000000406087c2b */ /* 0x000fd00008000008 */
[----:B------:R-:W-:-:S11]  /*4420*/  DFMA R30, R8, -R4, R30 ;  /* 0x80000004081e722b */ /* 0x000fd6000000001e */
.L_x_70:
[----:B------:R-:W-:Y:S05]  /*4430*/  BSYNC.RECONVERGENT B4 ;  /* 0x0000000000047941 */ /* 0x000fea0003800200 */
.L_x_69:
[----:B------:R-:W2:Y:S01]  /*4440*/  LD.E.64 R10, desc[UR36][R32.64] ;  /* 0x00000024200a7980 */ /* 0x000ea2000c101b00 */
[----:B------:R-:W-:Y:S01]  /*4450*/  BSSY.RECONVERGENT B4, `(.L_x_76) ;  /* 0x0000077000047945 */ /* 0x000fe20003800200 */
        /* <DEDUP_REMOVED lines=21> */
[----:B------:R-:W-:Y:S01]  /*45b0*/  IMAD.MOV.U32 R4, RZ, RZ, R14 ;  /* 0x000000ffff047224 */ /* 0x000fe200078e000e */
[----:B------:R-:W-:-:S07]  /*45c0*/  MOV R5, R15 ;  /* 0x0000000f00057202 */ /* 0x000fce0000000f00 */
.L_x_79:
[----:B------:R-:W-:Y:S05]  /*45d0*/  BSYNC.RECONVERGENT B5 ;  /* 0x0000000000057941 */ /* 0x000fea0003800200 */
.L_x_78:
[----:B------:R-:W-:Y:S01]  /*45e0*/  ISETP.GT.AND P1, PT, R5, 0xfffff, PT ;  /* 0x000fffff0500780c */ /* 0x000fe20003f24270 */
[--C-:B------:R-:W-:Y:S01]  /*45f0*/  IMAD.MOV.U32 R6, RZ, RZ, R4.reuse ;  /* 0x000000ffff067224 */ /* 0x100fe200078e0004 */
[----:B------:R-:W-:Y:S01]  /*4600*/  BSSY.RECONVERGENT B0, `(.L_x_80) ;  /* 0x0000052000007945 */ /* 0x000fe20003800200 */
[--C-:B------:R-:W-:Y:S02]  /*4610*/  IMAD.MOV.U32 R7, RZ, RZ, R5.reuse ;  /* 0x000000ffff077224 */ /* 0x100fe400078e0005 */
[----:B------:R-:W-:Y:S02]  /*4620*/  IMAD.MOV.U32 R0, RZ, RZ, R5 ;  /* 0x000000ffff007224 */ /* 0x000fe400078e0005 */
[----:B------:R-:W-:Y:S02]  /*4630*/  IMAD.MOV.U32 R10, RZ, RZ, R4 ;  /* 0x000000ffff0a7224 */ /* 0x000fe400078e0004 */
[----:B------:R-:W-:-:S04]  /*4640*/  IMAD.MOV.U32 R25, RZ, RZ, -0x3ff ;  /* 0xfffffc01ff197424 */ /* 0x000fc800078e00ff */
[----:B------:R-:W-:Y:S01]  /*4650*/  @!P1 DMUL R6, R4, 1.80143985094819840000e+16 ;  /* 0x4350000004069828 */ /* 0x000fe20000000000 */
[----:B------:R-:W-:-:S09]  /*4660*/  @!P1 IMAD.MOV.U32 R25, RZ, RZ, -0x435 ;  /* 0xfffffbcbff199424 */ /* 0x000fd200078e00ff */
[----:B------:R-:W-:Y:S01]  /*4670*/  @!P1 IMAD.MOV.U32 R0, RZ, RZ, R7 ;  /* 0x000000ffff009224 */ /* 0x000fe200078e0007 */
[----:B------:R-:W-:-:S04]  /*4680*/  @!P1 MOV R10, R6 ;  /* 0x00000006000a9202 */ /* 0x000fc80000000f00 */
[----:B------:R-:W-:-:S04]  /*4690*/  IADD3 R8, PT, PT, R0, -0x1, RZ ;  /* 0xffffffff00087810 */ /* 0x000fc80007ffe0ff */
[----:B------:R-:W-:-:S13]  /*46a0*/  ISETP.GE.U32.AND P2, PT, R8, 0x7fefffff, PT ;  /* 0x7fefffff0800780c */ /* 0x000fda0003f46070 */
[----:B------:R-:W-:Y:S01]  /*46b0*/  @P2 IMAD.MOV.U32 R8, RZ, RZ, 0x0 ;  /* 0x00000000ff082424 */ /* 0x000fe200078e00ff */
[----:B------:R-:W-:Y:S01]  /*46c0*/  @P2 LOP3.LUT P3, RZ, R7, 0x7fffffff, RZ, 0xc0, !PT ;  /* 0x7fffffff07ff2812 */ /* 0x000fe2000786c0ff */
[----:B------:R-:W-:-:S06]  /*46d0*/  @P2 IMAD.MOV.U32 R9, RZ, RZ, 0x7ff00000 ;  /* 0x7ff00000ff092424 */ /* 0x000fcc00078e00ff */
[----:B------:R-:W-:-:S10]  /*46e0*/  @P2 DFMA R8, R6, R8, +INF ;  /* 0x7ff000000608242b */ /* 0x000fd40000000008 */
[----:B------:R-:W-:Y:S02]  /*46f0*/  @P2 FSEL R8, R8, RZ, P3 ;  /* 0x000000ff08082208 */ /* 0x000fe40001800000 */
[----:B------:R-:W-:Y:S01]  /*4700*/  @P2 FSEL R9, R9, -QNAN , P3 ;  /* 0xfff0000009092808 */ /* 0x000fe20001800000 */
[----:B------:R-:W-:Y:S06]  /*4710*/  @P2 BRA `(.L_x_81) ;  /* 0x0000000400002947 */ /* 0x000fec0003800000 */
[----:B------:R-:W-:Y:S01]  /*4720*/  LOP3.LUT R6, R0, 0xfffff, RZ, 0xc0, !PT ;  /* 0x000fffff00067812 */ /* 0x000fe200078ec0ff */
[----:B------:R-:W-:Y:S01]  /*4730*/  IMAD.MOV.U32 R20, RZ, RZ, -0x748574fc ;  /* 0x8b7a8b04ff147424 */ /* 0x000fe200078e00ff */
[----:B------:R-:W-:Y:S01]  /*4740*/  UMOV UR4, 0x3ae80f1e ;  /* 0x3ae80f1e00047882 */ /* 0x000fe20000000000 */
[----:B------:R-:W-:Y:S01]  /*4750*/  IMAD.MOV.U32 R21, RZ, RZ, 0x3ed0ee25 ;  /* 0x3ed0ee25ff157424 */ /* 0x000fe200078e00ff */
[----:B------:R-:W-:Y:S01]  /*4760*/  LOP3.LUT R7, R6, 0x3ff00000, RZ, 0xfc, !PT ;  /* 0x3ff0000006077812 */ /* 0x000fe200078efcff */
[----:B------:R-:W-:Y:S01]  /*4770*/  IMAD.MOV.U32 R6, RZ, RZ, R10 ;  /* 0x000000ffff067224 */ /* 0x000fe200078e000a */
[----:B------:R-:W-:Y:S01]  /*4780*/  MOV R10, RZ ;  /* 0x000000ff000a7202 */ /* 0x000fe20000000f00 */
        /* <DEDUP_REMOVED lines=56> */
[----:B------:R-:W-:-:S11]  /*4b10*/  DADD R8, R6, R8 ;  /* 0x0000000006087229 */ /* 0x000fd60000000008 */
.L_x_81:
[----:B------:R-:W-:Y:S05]  /*4b20*/  BSYNC.RECONVERGENT B0 ;  /* 0x0000000000007941 */ /* 0x000fea0003800200 */
.L_x_80:
[----:B------:R-:W-:Y:S01]  /*4b30*/  UMOV UR4, 0xffda0d24 ;  /* 0xffda0d2400047882 */ /* 0x000fe20000000000 */
[----:B------:R-:W-:Y:S01]  /*4b40*/  UMOV UR5, 0x3c7777d0 ;  /* 0x3c7777d000057882 */ /* 0x000fe20000000000 */
[----:B------:R0:W-:Y:S01]  /*4b50*/  ST.E.64 desc[UR36][R32.64], R4 ;  /* 0x0000000420007985 */ /* 0x0001e2000c101b24 */
[----:B------:R-:W-:Y:S01]  /*4b60*/  DMUL R6, R8, UR4 ;  /* 0x0000000408067c28 */ /* 0x000fe20008000000 */
[----:B------:R-:W-:Y:S01]  /*4b70*/  UMOV UR4, 0x652b82fe ;  /* 0x652b82fe00047882 */ /* 0x000fe20000000000 */
[----:B------:R-:W-:Y:S01]  /*4b80*/  UMOV UR5, 0x3ff71547 ;  /* 0x3ff7154700057882 */ /* 0x000fe20000000000 */
[----:B------:R-:W-:-:S05]  /*4b90*/  DADD R10, R4, -2.2204460492503130808e-16 ;  /* 0xbcb00000040a7429 */ /* 0x000fca0000000000 */
[----:B------:R-:W-:-:S08]  /*4ba0*/  DFMA R6, R8, UR4, R6 ;  /* 0x0000000408067c2b */ /* 0x000fd00008000006 */
[----:B0-----:R-:W-:-:S11]  /*4bb0*/  DFMA R30, R6, -R10, R30 ;  /* 0x8000000a061e722b */ /* 0x001fd6000000001e */
.L_x_77:
[----:B------:R-:W-:Y:S05]  /*4bc0*/  BSYNC.RECONVERGENT B4 ;  /* 0x0000000000047941 */ /* 0x000fea0003800200 */
.L_x_76:
[----:B------:R-:W-:-:S04]  /*4bd0*/  IADD3 R32, P1, PT, R32, 0x10, RZ ;  /* 0x0000001020207810 */ /* 0x000fc80007f3e0ff */
[----:B------:R-:W-:Y:S01]  /*4be0*/  IADD3.X R33, PT, PT, RZ, R33, RZ, P1, !PT ;  /* 0x00000021ff217210 */ /* 0x000fe20000ffe4ff */
[----:B------:R-:W-:Y:S08]  /*4bf0*/  @P0 BRA `(.L_x_82) ;  /* 0xfffffff000200947 */ /* 0x000ff0000383ffff */
[----:B------:R-:W-:Y:S05]  /*4c00*/  BSYNC.RECONVERGENT B3 ;  /* 0x0000000000037941 */ /* 0x000fea0003800200 */
.L_x_68:
[----:B------:R-:W-:-:S07]  /*4c10*/  IMAD.MOV.U32 R37, RZ, RZ, RZ ;  /* 0x000000ffff257224 */ /* 0x000fce00078e00ff */
.L_x_67:
[----:B------:R-:W-:Y:S05]  /*4c20*/  BSYNC.RECONVERGENT B2 ;  /* 0x0000000000027941 */ /* 0x000fea0003800200 */
.L_x_66:
[----:B------:R-:W-:-:S04]  /*4c30*/  LOP3.LUT R0, R3, 0x1, RZ, 0xc0, !PT ;  /* 0x0000000103007812 */ /* 0x000fc800078ec0ff */
[----:B------:R-:W-:-:S13]  /*4c40*/  ISETP.NE.U32.AND P0, PT, R0, 0x1, PT ;  /* 0x000000010000780c */ /* 0x000fda0003f05070 */
[----:B------:R-:W-:Y:S05]  /*4c50*/  @P0 BRA `(.L_x_65) ;  /* 0x0000000400e40947 */ /* 0x000fea0003800000 */
[----:B-----5:R-:W-:-:S04]  /*4c60*/  LEA R28, P0, R36, R28, 0x3 ;  /* 0x0000001c241c7211 */ /* 0x020fc800078018ff */
[----:B------:R-:W-:-:S05]  /*4c70*/  LEA.HI.X R29, R36, R29, R37, 0x3, P0 ;  /* 0x0000001d241d7211 */ /* 0x000fca00000f1c25 */
[----:B------:R-:W2:Y:S02]  /*4c80*/  LD.E.64 R10, desc[UR36][R28.64] ;  /* 0x000000241c0a7980 */ /* 0x000ea4000c101b00 */
        /* <DEDUP_REMOVED lines=23> */
.L_x_84:
[----:B------:R-:W-:Y:S05]  /*4e00*/  BSYNC.RECONVERGENT B2 ;  /* 0x0000000000027941 */ /* 0x000fea0003800200 */
.L_x_83:
[----:B------:R-:W-:Y:S01]  /*4e10*/  ISETP.GT.AND P0, PT, R5, 0xfffff, PT ;  /* 0x000fffff0500780c */ /* 0x000fe20003f04270 */
[----:B------:R-:W-:Y:S01]  /*4e20*/  IMAD.MOV.U32 R6, RZ, RZ, R4 ;  /* 0x000000ffff067224 */ /* 0x000fe200078e0004 */
[----:B------:R-:W-:Y:S01]  /*4e30*/  BSSY.RECONVERGENT B0, `(.L_x_85) ;  /* 0x0000052000007945 */ /* 0x000fe20003800200 */
[--C-:B------:R-:W-:Y:S01]  /*4e40*/  IMAD.MOV.U32 R7, RZ, RZ, R5.reuse ;  /* 0x000000ffff077224 */ /* 0x100fe200078e0005 */
[----:B------:R-:W-:Y:S01]  /*4e50*/  MOV R10, R4 ;  /* 0x00000004000a7202 */ /* 0x000fe20000000f00 */
[----:B------:R-:W-:Y:S02]  /*4e60*/  IMAD.MOV.U32 R0, RZ, RZ, R5 ;  /* 0x000000ffff007224 */ /* 0x000fe400078e0005 */
[----:B------:R-:W-:-:S06]  /*4e70*/  IMAD.MOV.U32 R25, RZ, RZ, -0x3ff ;  /* 0xfffffc01ff197424 */ /* 0x000fcc00078e00ff */
[----:B------:R-:W-:Y:S01]  /*4e80*/  @!P0 DMUL R6, R4, 1.80143985094819840000e+16 ;  /* 0x4350000004068828 */ /* 0x000fe20000000000 */
[----:B------:R-:W-:-:S09]  /*4e90*/  @!P0 IMAD.MOV.U32 R25, RZ, RZ, -0x435 ;  /* 0xfffffbcbff198424 */ /* 0x000fd200078e00ff */
[----:B------:R-:W-:Y:S01]  /*4ea0*/  @!P0 MOV R0, R7 ;  /* 0x0000000700008202 */ /* 0x000fe20000000f00 */
[----:B------:R-:W-:-:S04]  /*4eb0*/  @!P0 IMAD.MOV.U32 R10, RZ, RZ, R6 ;  /* 0x000000ffff0a8224 */ /* 0x000fc800078e0006 */
[----:B------:R-:W-:-:S05]  /*4ec0*/  VIADD R8, R0, 0xffffffff ;  /* 0xffffffff00087836 */ /* 0x000fca0000000000 */
        /* <DEDUP_REMOVED lines=9> */
[----:B------:R-:W-:Y:S01]  /*4f60*/  IMAD.MOV.U32 R21, RZ, RZ, 0x3ed0ee25 ;  /* 0x3ed0ee25ff157424 */ /* 0x000fe200078e00ff */
[----:B------:R-:W-:Y:S01]  /*4f70*/  MOV R20, 0x8b7a8b04 ;  /* 0x8b7a8b0400147802 */ /* 0x000fe20000000f00 */
[----:B------:R-:W-:Y:S01]  /*4f80*/  UMOV UR4, 0x3ae80f1e ;  /* 0x3ae80f1e00047882 */ /* 0x000fe20000000000 */
[----:B------:R-:W-:Y:S01]  /*4f90*/  LOP3.LUT R7, R6, 0x3ff00000, RZ, 0xfc, !PT ;  /* 0x3ff0000006077812 */ /* 0x000fe200078efcff */
[----:B------:R-:W-:Y:S01]  /*4fa0*/  UMOV UR5, 0x3eb1380b ;  /* 0x3eb1380b00057882 */ /* 0x000fe20000000000 */
[----:B------:R-:W-:Y:S01]  /*4fb0*/  MOV R6, R10 ;  /* 0x0000000a00067202 */ /* 0x000fe20000000f00 */
[----:B------:R-:W-:Y:S01]  /*4fc0*/  IMAD.MOV.U32 R10, RZ, RZ, RZ ;  /* 0x000000ffff0a7224 */ /* 0x000fe200078e00ff */
        /* <DEDUP_REMOVED lines=56> */
.L_x_86:
[----:B------:R-:W-:Y:S05]  /*5350*/  BSYNC.RECONVERGENT B0 ;  /* 0x0000000000007941 */ /* 0x000fea0003800200 */
.L_x_85:
        /* <DEDUP_REMOVED lines=9> */
.L_x_65:
[----:B------:R-:W-:Y:S05]  /*53f0*/  BSYNC.RECONVERGENT B1 ;  /* 0x0000000000017941 */ /* 0x000fea0003800200 */
.L_x_64:
[----:B------:R-:W-:Y:S01]  /*5400*/  I2FP.F32.S32 R3, R3 ;  /* 0x0000000300037245 */ /* 0x000fe20000201400 */
[----:B------:R-:W-:Y:S01]  /*5410*/  BSSY.RECONVERGENT B1, `(.L_x_87) ;  /* 0x000001c000017945 */ /* 0x000fe20003800200 */
[----:B------:R-:W-:Y:S02]  /*5420*/  MOV R4, 0x1 ;  /* 0x0000000100047802 */ /* 0x000fe40000000f00 */
[----:B------:R-:W-:Y:S02]  /*5430*/  FSETP.GEU.AND P0, PT, |R3|, 1.175494350822287508e-38, PT ;  /* 0x008000000300780b */ /* 0x000fe40003f0e200 */
[----:B------:R-:W-:-:S11]  /*5440*/  FSETP.GEU.AND P1, PT, |R31|, 6.5827683646048100446e-37, PT ;  /* 0x036000001f00780b */ /* 0x000fd60003f2e200 */
[----:B------:R-:W-:-:S04]  /*5450*/  @!P0 FMUL R3, R3, 16777216 ;  /* 0x4b80000003038820 */ /* 0x000fc80000400000 */
[----:B------:R-:W0:Y:S02]  /*5460*/  MUFU.LG2 R12, R3 ;  /* 0x00000003000c7308 */ /* 0x000e240000000c00 */
[----:B0-----:R-:W-:-:S06]  /*5470*/  @!P0 FADD R12, R12, -24 ;  /* 0xc1c000000c0c8421 */ /* 0x001fcc0000000000 */
[----:B------:R-:W0:Y:S08]  /*5480*/  F2F.F64.F32 R12, R12 ;  /* 0x0000000c000c7310 */ /* 0x000e300000201800 */
[----:B0-----:R-:W0:Y:S02]  /*5490*/  MUFU.RCP64H R5, R13 ;  /* 0x0000000d00057308 */ /* 0x001e240000001800 */
[----:B0-----:R-:W-:-:S08]  /*54a0*/  DFMA R6, -R12, R4, 1 ;  /* 0x3ff000000c06742b */ /* 0x001fd00000000104 */
        /* <DEDUP_REMOVED lines=18> */
.L_x_88:
[----:B------:R-:W-:Y:S05]  /*55d0*/  BSYNC.RECONVERGENT B1 ;  /* 0x0000000000017941 */ /* 0x000fea0003800200 */
.L_x_87:
[----:B------:R-:W0:Y:S01]  /*55e0*/  LDC.64 R8, c[0x0][0x3a0] ;  /* 0x0000e800ff087b82 */ /* 0x000e220000000a00 */
[----:B------:R-:W1:Y:S01]  /*55f0*/  LDCU UR4, c[0x3][0x8] ;  /* 0x00c00100ff0477ac */ /* 0x000e620008000800 */
[----:B------:R-:W-:Y:S01]  /*5600*/  IMAD.MOV.U32 R4, RZ, RZ, R16 ;  /* 0x000000ffff047224 */ /* 0x000fe200078e0010 */
[----:B------:R-:W-:Y:S01]  /*5610*/  MOV R5, R17 ;  /* 0x0000001100057202 */ /* 0x000fe20000000f00 */
[----:B-1----:R-:W-:Y:S01]  /*5620*/  IMAD R3, R23, UR4, R26 ;  /* 0x0000000417037c24 */ /* 0x002fe2000f8e021a */
[----:B------:R-:W-:-:S03]  /*5630*/  MOV R23, 0x10 ;  /* 0x0000001000177802 */ /* 0x000fc60000000f00 */
[----:B0-----:R-:W-:Y:S01]  /*5640*/  IMAD.WIDE R8, R3, 0x8, R8 ;  /* 0x0000000803087825 */ /* 0x001fe200078e0208 */
[----:B------:R0:W1:Y:S04]  /*5650*/  LDC.64 R10, c[0x4][R23] ;  /* 0x01000000170a7b82 */ /* 0x0000680000000a00 */
[----:B------:R0:W-:Y:S02]  /*5660*/  STG.E.64 desc[UR36][R8.64], R6 ;  /* 0x0000000608007986 */ /* 0x0001e4000c101b24 */
[----:B------:R-:W-:-:S07]  /*5670*/  LEPC R20, `(.L_x_89) ;  /* 0x000000001014794e */ /* 0x000fce0000000000 */
[----:B01---5:R-:W-:Y:S05]  /*5680*/  CALL.ABS.NOINC R10 ;  /* 0x000000000a007343 */ /* 0x023fea0003c00000 */
.L_x_89:
[----:B------:R0:W1:Y:S01]  /*5690*/  LDC.64 R6, c[0x4][R23] ;  /* 0x0100000017067b82 */ /* 0x0000620000000a00 */
[----:B------:R-:W-:Y:S02]  /*56a0*/  IMAD.MOV.U32 R4, RZ, RZ, R18 ;  /* 0x000000ffff047224 */ /* 0x000fe400078e0012 */
[----:B------:R-:W-:-:S07]  /*56b0*/  IMAD.MOV.U32 R5, RZ, RZ, R19 ;  /* 0x000000ffff057224 */ /* 0x000fce00078e0013 */
[----:B------:R-:W-:-:S07]  /*56c0*/  LEPC R20, `(.L_x_90) ;  /* 0x000000001014794e */ /* 0x000fce0000000000 */
[----:B01----:R-:W-:Y:S05]  /*56d0*/  CALL.ABS.NOINC R6 ;  /* 0x0000000006007343 */ /* 0x003fea0003c00000 */
.L_x_90:
[----:B------:R-:W0:Y:S01]  /*56e0*/  S2R R3, SR_LANEID ;  /* 0x0000000000037919 */ /* 0x000e220000000000 */
[----:B------:R-:W-:Y:S01]  /*56f0*/  VOTEU.ANY UR4, UPT, PT ;  /* 0x0000000000047886 */ /* 0x000fe200038e0100 */
[----:B------:R-:W1:Y:S01]  /*5700*/  LDC.64 R4, c[0x4][0x18] ;  /* 0x01000600ff047b82 */ /* 0x000e620000000a00 */
[----:B------:R-:W0:Y:S07]  /*5710*/  FLO.U32 R8, UR4 ;  /* 0x0000000400087d00 */ /* 0x000e2e00080e0000 */
[----:B------:R-:W2:Y:S01]  /*5720*/  LDC R13, c[0x3][RZ] ;  /* 0x00c00000ff0d7b82 */ /* 0x000ea20000000800 */
[----:B------:R-:W1:Y:S01]  /*5730*/  POPC R9, UR4 ;  /* 0x0000000400097d09 */ /* 0x000e620008000000 */
[----:B0-----:R-:W-:-:S13]  /*5740*/  ISETP.EQ.U32.AND P0, PT, R8, R3, PT ;  /* 0x000000030800720c */ /* 0x001fda0003f02070 */
[----:B-1----:R0:W3:Y:S01]  /*5750*/  @P0 ATOMG.E.ADD.STRONG.GPU PT, R9, desc[UR36][R4.64], R9 ;  /* 0x80000009040909a8 */ /* 0x0020e200081ef124 */
[----:B--2---:R-:W-:-:S05]  /*5760*/  IMAD.HI R0, R13, 0x66666667, RZ ;  /* 0x666666670d007827 */ /* 0x004fca00078e02ff */
[----:B------:R-:W-:-:S04]  /*5770*/  SHF.R.U32.HI R3, RZ, 0x1f, R0 ;  /* 0x0000001fff037819 */ /* 0x000fc80000011600 */
[----:B------:R-:W-:Y:S02]  /*5780*/  LEA.HI.SX32 R6, R0, R3, 0x1e ;  /* 0x0000000300067211 */ /* 0x000fe400078ff2ff */
[----:B------:R-:W1:Y:S02]  /*5790*/  S2R R3, SR_LTMASK ;  /* 0x0000000000037919 */ /* 0x000e640000003900 */
[-C--:B------:R-:W-:Y:S02]  /*57a0*/  IABS R11, R6.reuse ;  /* 0x00000006000b7213 */ /* 0x080fe40000000000 */
[----:B------:R-:W-:Y:S02]  /*57b0*/  IABS R14, R6 ;  /* 0x00000006000e7213 */ /* 0x000fe40000000000 */
[----:B------:R-:W2:Y:S03]  /*57c0*/  I2F.RP R7, R11 ;  /* 0x0000000b00077306 */ /* 0x000ea60000209400 */
[----:B------:R-:W-:-:S05]  /*57d0*/  IMAD.MOV R14, RZ, RZ, -R14 ;  /* 0x000000ffff0e7224 */ /* 0x000fca00078e0a0e */
[----:B--2---:R-:W0:Y:S01]  /*57e0*/  MUFU.RCP R7, R7 ;  /* 0x0000000700077308 */ /* 0x004e220000001000 */
[----:B-1----:R-:W-:-:S07]  /*57f0*/  LOP3.LUT R10, R3, UR4, RZ, 0xc0, !PT ;  /* 0x00000004030a7c12 */ /* 0x002fce000f8ec0ff */
[----:B------:R-:W-:Y:S01]  /*5800*/  POPC R3, R10 ;  /* 0x0000000a00037309 */ /* 0x000fe20000000000 */
[----:B0-----:R-:W-:-:S07]  /*5810*/  VIADD R4, R7, 0xffffffe ;  /* 0x0ffffffe07047836 */ /* 0x001fce0000000000 */
[----:B------:R0:W1:Y:S02]  /*5820*/  F2I.FTZ.U32.TRUNC.NTZ R5, R4 ;  /* 0x0000000400057305 */ /* 0x000064000021f000 */
[----:B0-----:R-:W-:Y:S01]  /*5830*/  HFMA2 R4, -RZ, RZ, 0, 0 ;  /* 0x00000000ff047431 */ /* 0x001fe200000001ff */
[----:B-1----:R-:W-:-:S05]  /*5840*/  IADD3 R12, PT, PT, RZ, -R5, RZ ;  /* 0x80000005ff0c7210 */ /* 0x002fca0007ffe0ff */
[----:B------:R-:W-:-:S04]  /*5850*/  IMAD R7, R12, R11, RZ ;  /* 0x0000000b0c077224 */ /* 0x000fc800078e02ff */
[----:B------:R-:W-:-:S04]  /*5860*/  IMAD.HI.U32 R4, R5, R7, R4 ;  /* 0x0000000705047227 */ /* 0x000fc800078e0004 */
[----:B------:R-:W-:Y:S01]  /*5870*/  IMAD.MOV.U32 R7, RZ, RZ, R14 ;  /* 0x000000ffff077224 */ /* 0x000fe200078e000e */
[----:B---3--:R-:W0:Y:S02]  /*5880*/  SHFL.IDX PT, R0, R9, R8, 0x1f ;  /* 0x00001f0809007589 */ /* 0x008e2400000e0000 */
[----:B0-----:R-:W-:-:S04]  /*5890*/  IMAD.IADD R0, R0, 0x1, R3 ;  /* 0x0000000100007824 */ /* 0x001fc800078e0203 */
[----:B------:R-:W-:-:S05]  /*58a0*/  VIADD R3, R0, 0x1 ;  /* 0x0000000100037836 */ /* 0x000fca0000000000 */
[----:B------:R-:W-:Y:S02]  /*58b0*/  IABS R8, R3 ;  /* 0x0000000300087213 */ /* 0x000fe40000000000 */
[----:B------:R-:W-:-:S03]  /*58c0*/  ISETP.GE.AND P2, PT, R3, RZ, PT ;  /* 0x000000ff0300720c */ /* 0x000fc60003f46270 */
[----:B------:R-:W-:-:S04]  /*58d0*/  IMAD.MOV.U32 R5, RZ, RZ, R8 ;  /* 0x000000ffff057224 */ /* 0x000fc800078e0008 */
[----:B------:R-:W-:-:S04]  /*58e0*/  IMAD.HI.U32 R4, R4, R5, RZ ;  /* 0x0000000504047227 */ /* 0x000fc800078e00ff */
[----:B------:R-:W-:-:S05]  /*58f0*/  IMAD R4, R4, R7, R5 ;  /* 0x0000000704047224 */ /* 0x000fca00078e0205 */
[----:B------:R-:W-:-:S13]  /*5900*/  ISETP.GT.U32.AND P0, PT, R11, R4, PT ;  /* 0x000000040b00720c */ /* 0x000fda0003f04070 */
[----:B------:R-:W-:Y:S01]  /*5910*/  @!P0 IMAD.IADD R4, R4, 0x1, -R11 ;  /* 0x0000000104048824 */ /* 0x000fe200078e0a0b */
[----:B------:R-:W-:-:S04]  /*5920*/  ISETP.NE.AND P0, PT, R6, RZ, PT ;  /* 0x000000ff0600720c */ /* 0x000fc80003f05270 */
[----:B------:R-:W-:-:S13]  /*5930*/  ISETP.GT.U32.AND P1, PT, R11, R4, PT ;  /* 0x000000040b00720c */ /* 0x000fda0003f24070 */
[----:B------:R-:W-:-:S05]  /*5940*/  @!P1 IADD3 R4, PT, PT, R4, -R11, RZ ;  /* 0x8000000b04049210 */ /* 0x000fca0007ffe0ff */
[----:B------:R-:W-:Y:S01]  /*5950*/  @!P2 IMAD.MOV R4, RZ, RZ, -R4 ;  /* 0x000000ffff04a224 */ /* 0x000fe200078e0a04 */
[----:B------:R-:W-:-:S04]  /*5960*/  @!P0 LOP3.LUT R4, RZ, R6, RZ, 0x33, !PT ;  /* 0x00000006ff048212 */ /* 0x000fc800078e33ff */
[----:B------:R-:W-:-:S13]  /*5970*/  ISETP.NE.AND P0, PT, R4, RZ, PT ;  /* 0x000000ff0400720c */ /* 0x000fda0003f05270 */
[----:B------:R-:W-:Y:S05]  /*5980*/  @P0 EXIT ;  /* 0x000000000000094d */ /* 0x000fea0003800000 */
[----:B------:R-:W-:Y:S01]  /*5990*/  IABS R6, R13 ;  /* 0x0000000d00067213 */ /* 0x000fe20000000000 */
[----:B------:R-:W-:Y:S01]  /*59a0*/  IMAD.MOV.U32 R7, RZ, RZ, 0x64 ;  /* 0x00000064ff077424 */ /* 0x000fe200078e00ff */
[----:B------:R-:W0:Y:S02]  /*59b0*/  LDCU.64 UR4, c[0x4][0x28] ;  /* 0x01000500ff0477ac */ /* 0x000e240008000a00 */
[----:B------:R-:W1:Y:S01]  /*59c0*/  I2F.RP R3, R6 ;  /* 0x0000000600037306 */ /* 0x000e620000209400 */
[----:B------:R-:W-:-:S07]  /*59d0*/  IMAD R0, R0, R7, 0x64 ;  /* 0x0000006400007424 */ /* 0x000fce00078e0207 */
[----:B-1----:R-:W1:Y:S02]  /*59e0*/  MUFU.RCP R3, R3 ;  /* 0x0000000300037308 */ /* 0x002e640000001000 */
[----:B-1----:R-:W-:Y:S01]  /*59f0*/  VIADD R4, R3, 0xffffffe ;  /* 0x0ffffffe03047836 */ /* 0x002fe20000000000 */
[----:B------:R-:W-:Y:S02]  /*5a00*/  IABS R3, R0 ;  /* 0x0000000000037213 */ /* 0x000fe40000000000 */
[----:B------:R-:W-:-:S03]  /*5a10*/  LOP3.LUT R0, R0, R13, RZ, 0x3c, !PT ;  /* 0x0000000d00007212 */ /* 0x000fc600078e3cff */
[----:B------:R1:W2:Y:S01]  /*5a20*/  F2I.FTZ.U32.TRUNC.NTZ R5, R4 ;  /* 0x0000000400057305 */ /* 0x0002a2000021f000 */
[----:B------:R-:W-:Y:S01]  /*5a30*/  ISETP.GE.AND P2, PT, R0, RZ, PT ;  /* 0x000000ff0000720c */ /* 0x000fe20003f46270 */
[----:B-1----:R-:W-:Y:S01]  /*5a40*/  IMAD.MOV.U32 R4, RZ, RZ, RZ ;  /* 0x000000ffff047224 */ /* 0x002fe200078e00ff */
[----:B--2---:R-:W-:-:S05]  /*5a50*/  IADD3 R9, PT, PT, RZ, -R5, RZ ;  /* 0x80000005ff097210 */ /* 0x004fca0007ffe0ff */
[----:B------:R-:W-:-:S04]  /*5a60*/  IMAD R7, R9, R6, RZ ;  /* 0x0000000609077224 */ /* 0x000fc800078e02ff */
[----:B------:R-:W-:-:S04]  /*5a70*/  IMAD.HI.U32 R5, R5, R7, R4 ;  /* 0x0000000705057227 */ /* 0x000fc800078e0004 */
[----:B------:R-:W-:Y:S02]  /*5a80*/  IMAD.MOV.U32 R7, RZ, RZ, R2 ;  /* 0x000000ffff077224 */ /* 0x000fe400078e0002 */
[----:B------:R-:W-:-:S04]  /*5a90*/  IMAD.HI.U32 R5, R5, R3, RZ ;  /* 0x0000000305057227 */ /* 0x000fc800078e00ff */
[----:B------:R-:W-:-:S04]  /*5aa0*/  IMAD.MOV R4, RZ, RZ, -R5 ;  /* 0x000000ffff047224 */ /* 0x000fc800078e0a05 */
[----:B------:R-:W-:Y:S01]  /*5ab0*/  IMAD R3, R6, R4, R3 ;  /* 0x0000000406037224 */ /* 0x000fe200078e0203 */
[----:B0-----:R-:W-:-:S04]  /*5ac0*/  MOV R4, UR4 ;  /* 0x0000000400047c02 */ /* 0x001fc80008000f00 */
[----:B------:R-:W-:-:S13]  /*5ad0*/  ISETP.GT.U32.AND P1, PT, R6, R3, PT ;  /* 0x000000030600720c */ /* 0x000fda0003f24070 */
[----:B------:R-:W-:Y:S01]  /*5ae0*/  @!P1 IMAD.IADD R3, R3, 0x1, -R6 ;  /* 0x0000000103039824 */ /* 0x000fe200078e0a06 */
[----:B------:R-:W-:Y:S02]  /*5af0*/  @!P1 IADD3 R5, PT, PT, R5, 0x1, RZ ;  /* 0x0000000105059810 */ /* 0x000fe40007ffe0ff */
[----:B------:R-:W-:Y:S02]  /*5b00*/  ISETP.NE.AND P1, PT, R13, RZ, PT ;  /* 0x000000ff0d00720c */ /* 0x000fe40003f25270 */
[----:B------:R-:W-:Y:S01]  /*5b10*/  ISETP.GE.U32.AND P0, PT, R3, R6, PT ;  /* 0x000000060300720c */ /* 0x000fe20003f06070 */
[----:B------:R-:W-:Y:S01]  /*5b20*/  IMAD.MOV.U32 R6, RZ, RZ, R22 ;  /* 0x000000ffff067224 */ /* 0x000fe200078e0016 */
[----:B------:R-:W-:-:S04]  /*5b30*/  MOV R3, 0x0 ;  /* 0x0000000000037802 */ /* 0x000fc80000000f00 */
[----:B------:R0:W1:Y:S07]  /*5b40*/  LDC.64 R8, c[0x4][R3] ;  /* 0x0100000003087b82 */ /* 0x00006e0000000a00 */
[----:B------:R-:W-:-:S04]  /*5b50*/  @P0 VIADD R5, R5, 0x1 ;  /* 0x0000000105050836 */ /* 0x000fc80000000000 */
[----:B------:R-:W-:Y:S02]  /*5b60*/  IMAD.MOV.U32 R0, RZ, RZ, R5 ;  /* 0x000000ffff007224 */ /* 0x000fe400078e0005 */
[----:B------:R-:W-:Y:S02]  /*5b70*/  IMAD.U32 R5, RZ, RZ, UR5 ;  /* 0x00000005ff057e24 */ /* 0x000fe4000f8e00ff */
[----:B------:R-:W-:Y:S01]  /*5b80*/  @!P2 IMAD.MOV R0, RZ, RZ, -R0 ;  /* 0x000000ffff00a224 */ /* 0x000fe200078e0a00 */
[----:B------:R-:W-:-:S05]  /*5b90*/  @!P1 LOP3.LUT R0, RZ, R13, RZ, 0x33, !PT ;  /* 0x0000000dff009212 */ /* 0x000fca00078e33ff */
[----:B------:R0:W-:Y:S02]  /*5ba0*/  STL [R1], R0 ;  /* 0x0000000001007387 */ /* 0x0001e40000100800 */
[----:B------:R-:W-:-:S07]  /*5bb0*/  LEPC R20, `(.L_x_91) ;  /* 0x000000001014794e */ /* 0x000fce0000000000 */
[----:B01----:R-:W-:Y:S05]  /*5bc0*/  CALL.ABS.NOINC R8 ;  /* 0x0000000008007343 */ /* 0x003fea0003c00000 */
.L_x_91:
[----:B------:R-:W-:Y:S05]  /*5bd0*/  EXIT ;  /* 0x000000000000794d */ /* 0x000fea0003800000 */
        .weak           $__internal_0_$__cuda_sm20_div_rn_f64_full
        .type           $__internal_0_$__cuda_sm20_div_rn_f64_full,@function
        .size           $__internal_0_$__cuda_sm20_div_rn_f64_full,(.L_x_98 - $__internal_0_$__cuda_sm20_div_rn_f64_full)
$__internal_0_$__cuda_sm20_div_rn_f64_full:
[C---:B------:R-:W-:Y:S01]  /*5be0*/  FSETP.GEU.AND P2, PT, |R9|.reuse, 1.469367938527859385e-39, PT ;  /* 0x001000000900780b */ /* 0x040fe20003f4e200 */
[----:B------:R-:W-:Y:S01]  /*5bf0*/  IMAD.MOV.U32 R14, RZ, RZ, 0x1 ;  /* 0x00000001ff0e7424 */ /* 0x000fe200078e00ff */
[----:B------:R-:W-:Y:S01]  /*5c00*/  MOV R8, R6 ;  /* 0x0000000600087202 */ /* 0x000fe20000000f00 */
[----:B------:R-:W-:Y:S01]  /*5c10*/  IMAD.MOV.U32 R44, RZ, RZ, 0x1ca00000 ;  /* 0x1ca00000ff2c7424 */ /* 0x000fe200078e00ff */
[----:B------:R-:W-:Y:S01]  /*5c20*/  LOP3.LUT R7, R9, 0x800fffff, RZ, 0xc0, !PT ;  /* 0x800fffff09077812 */ /* 0x000fe200078ec0ff */
[----:B------:R-:W-:Y:S01]  /*5c30*/  BSSY.RECONVERGENT B0, `(.L_x_92) ;  /* 0x0000053000007945 */ /* 0x000fe20003800200 */
[----:B------:R-:W-:Y:S02]  /*5c40*/  FSETP.GEU.AND P4, PT, |R11|, 1.469367938527859385e-39, PT ;  /* 0x001000000b00780b */ /* 0x000fe40003f8e200 */
[----:B------:R-:W-:Y:S02]  /*5c50*/  LOP3.LUT R7, R7, 0x3ff00000, RZ, 0xfc, !PT ;  /* 0x3ff0000007077812 */ /* 0x000fe400078efcff */
[----:B------:R-:W-:-:S02]  /*5c60*/  LOP3.LUT R45, R11, 0x7ff00000, RZ, 0xc0, !PT ;  /* 0x7ff000000b2d7812 */ /* 0x000fc400078ec0ff */
[----:B------:R-:W-:Y:S01]  /*5c70*/  LOP3.LUT R46, R9, 0x7ff00000, RZ, 0xc0, !PT ;  /* 0x7ff00000092e7812 */ /* 0x000fe200078ec0ff */
[----:B------:R-:W-:-:S03]  /*5c80*/  @!P2 DMUL R6, R8, 8.98846567431157953865e+307 ;  /* 0x7fe000000806a828 */ /* 0x000fc60000000000 */
[----:B------:R-:W-:-:S03]  /*5c90*/  ISETP.GE.U32.AND P3, PT, R45, R46, PT ;  /* 0x0000002e2d00720c */ /* 0x000fc60003f66070 */
[----:B------:R-:W0:Y:S01]  /*5ca0*/  MUFU.RCP64H R15, R7 ;  /* 0x00000007000f7308 */ /* 0x000e220000001800 */
[----:B------:R-:W-:-:S04]  /*5cb0*/  @!P4 LOP3.LUT R20, R9, 0x7ff00000, RZ, 0xc0, !PT ;  /* 0x7ff000000914c812 */ /* 0x000fc800078ec0ff */
[----:B------:R-:W-:-:S04]  /*5cc0*/  @!P4 ISETP.GE.U32.AND P5, PT, R45, R20, PT ;  /* 0x000000142d00c20c */ /* 0x000fc80003fa6070 */
[----:B------:R-:W-:-:S04]  /*5cd0*/  @!P4 SEL R21, R44, 0x63400000, !P5 ;  /* 0x634000002c15c807 */ /* 0x000fc80006800000 */
[----:B------:R-:W-:Y:S01]  /*5ce0*/  @!P4 LOP3.LUT R24, R21, 0x80000000, R11, 0xf8, !PT ;  /* 0x800000001518c812 */ /* 0x000fe200078ef80b */
[----:B0-----:R-:W-:-:S03]  /*5cf0*/  DFMA R12, R14, -R6, 1 ;  /* 0x3ff000000e0c742b */ /* 0x001fc60000000806 */
[----:B------:R-:W-:Y:S02]  /*5d00*/  @!P4 LOP3.LUT R25, R24, 0x100000, RZ, 0xfc, !PT ;  /* 0x001000001819c812 */ /* 0x000fe400078efcff */
[----:B------:R-:W-:-:S03]  /*5d10*/  @!P4 MOV R24, RZ ;  /* 0x000000ff0018c202 */ /* 0x000fc60000000f00 */
[----:B------:R-:W-:-:S08]  /*5d20*/  DFMA R12, R12, R12, R12 ;  /* 0x0000000c0c0c722b */ /* 0x000fd0000000000c */
[----:B------:R-:W-:Y:S01]  /*5d30*/  DFMA R14, R14, R12, R14 ;  /* 0x0000000c0e0e722b */ /* 0x000fe2000000000e */
[----:B------:R-:W-:Y:S01]  /*5d40*/  SEL R13, R44, 0x63400000, !P3 ;  /* 0x634000002c0d7807 */ /* 0x000fe20005800000 */
[----:B------:R-:W-:-:S03]  /*5d50*/  IMAD.MOV.U32 R12, RZ, RZ, R10 ;  /* 0x000000ffff0c7224 */ /* 0x000fc600078e000a */
[----:B------:R-:W-:-:S03]  /*5d60*/  LOP3.LUT R13, R13, 0x800fffff, R11, 0xf8, !PT ;  /* 0x800fffff0d0d7812 */ /* 0x000fc600078ef80b */
[----:B------:R-:W-:-:S03]  /*5d70*/  DFMA R20, R14, -R6, 1 ;  /* 0x3ff000000e14742b */ /* 0x000fc60000000806 */
[----:B------:R-:W-:-:S05]  /*5d80*/  @!P4 DFMA R12, R12, 2, -R24 ;  /* 0x400000000c0cc82b */ /* 0x000fca0000000818 */
[----:B------:R-:W-:-:S05]  /*5d90*/  DFMA R20, R14, R20, R14 ;  /* 0x000000140e14722b */ /* 0x000fca000000000e */
[----:B------:R-:W-:-:S03]  /*5da0*/  @!P4 LOP3.LUT R45, R13, 0x7ff00000, RZ, 0xc0, !PT ;  /* 0x7ff000000d2dc812 */ /* 0x000fc600078ec0ff */
[----:B------:R-:W-:-:S08]  /*5db0*/  DMUL R14, R20, R12 ;  /* 0x0000000c140e7228 */ /* 0x000fd00000000000 */
[----:B------:R-:W-:-:S08]  /*5dc0*/  DFMA R24, R14, -R6, R12 ;  /* 0x800000060e18722b */ /* 0x000fd0000000000c */
[----:B------:R-:W-:Y:S01]  /*5dd0*/  DFMA R24, R20, R24, R14 ;  /* 0x000000181418722b */ /* 0x000fe2000000000e */
[----:B------:R-:W-:Y:S01]  /*5de0*/  IMAD.MOV.U32 R20, RZ, RZ, R46 ;  /* 0x000000ffff147224 */ /* 0x000fe200078e002e */
[----:B------:R-:W-:Y:S01]  /*5df0*/  @!P2 LOP3.LUT R20, R7, 0x7ff00000, RZ, 0xc0, !PT ;  /* 0x7ff000000714a812 */ /* 0x000fe200078ec0ff */
[----:B------:R-:W-:-:S05]  /*5e00*/  VIADD R14, R45, 0xffffffff ;  /* 0xffffffff2d0e7836 */ /* 0x000fca0000000000 */
[----:B------:R-:W-:Y:S01]  /*5e10*/  ISETP.GT.U32.AND P2, PT, R14, 0x7feffffe, PT ;  /* 0x7feffffe0e00780c */ /* 0x000fe20003f44070 */
[----:B------:R-:W-:-:S05]  /*5e20*/  VIADD R14, R20, 0xffffffff ;  /* 0xffffffff140e7836 */ /* 0x000fca0000000000 */
[----:B------:R-:W-:-:S13]  /*5e30*/  ISETP.GT.U32.OR P2, PT, R14, 0x7feffffe, P2 ;  /* 0x7feffffe0e00780c */ /* 0x000fda0001744470 */
[----:B------:R-:W-:Y:S05]  /*5e40*/  @P2 BRA `(.L_x_93) ;  /* 0x0000000000702947 */ /* 0x000fea0003800000 */
[----:B------:R-:W-:Y:S02]  /*5e50*/  LOP3.LUT R14, R11, 0x7ff00000, RZ, 0xc0, !PT ;  /* 0x7ff000000b0e7812 */ /* 0x000fe400078ec0ff */
[----:B------:R-:W-:-:S04]  /*5e60*/  LOP3.LUT R11, R9, 0x7ff00000, RZ, 0xc0, !PT ;  /* 0x7ff00000090b7812 */ /* 0x000fc800078ec0ff */
[CC--:B------:R-:W-:Y:S02]  /*5e70*/  VIADDMNMX R10, R14.reuse, -R11.reuse, 0xb9600000, !PT ;  /* 0xb96000000e0a7446 */ /* 0x0c0fe4000780090b */
[----:B------:R-:W-:Y:S02]  /*5e80*/  ISETP.GE.U32.AND P2, PT, R14, R11, PT ;  /* 0x0000000b0e00720c */ /* 0x000fe40003f46070 */
[----:B------:R-:W-:Y:S02]  /*5e90*/  VIMNMX R10, PT, PT, R10, 0x46a00000, PT ;  /* 0x46a000000a0a7848 */ /* 0x000fe40003fe0100 */
[----:B------:R-:W-:-:S04]  /*5ea0*/  SEL R11, R44, 0x63400000, !P2 ;  /* 0x634000002c0b7807 */ /* 0x000fc80005000000 */
[----:B------:R-:W-:Y:S01]  /*5eb0*/  IADD3 R20, PT, PT, -R11, R10, RZ ;  /* 0x0000000a0b147210 */ /* 0x000fe20007ffe1ff */
[----:B------:R-:W-:-:S04]  /*5ec0*/  IMAD.MOV.U32 R10, RZ, RZ, RZ ;  /* 0x000000ffff0a7224 */ /* 0x000fc800078e00ff */
[----:B------:R-:W-:-:S06]  /*5ed0*/  VIADD R11, R20, 0x7fe00000 ;  /* 0x7fe00000140b7836 */ /* 0x000fcc0000000000 */
[----:B------:R-:W-:-:S10]  /*5ee0*/  DMUL R14, R24, R10 ;  /* 0x0000000a180e7228 */ /* 0x000fd40000000000 */
[----:B------:R-:W-:-:S13]  /*5ef0*/  FSETP.GTU.AND P2, PT, |R15|, 1.469367938527859385e-39, PT ;  /* 0x001000000f00780b */ /* 0x000fda0003f4c200 */
[----:B------:R-:W-:Y:S05]  /*5f00*/  @P2 BRA `(.L_x_94) ;  /* 0x0000000000942947 */ /* 0x000fea0003800000 */
[----:B------:R-:W-:Y:S01]  /*5f10*/  DFMA R6, R24, -R6, R12 ;  /* 0x800000061806722b */ /* 0x000fe2000000000c */
[----:B------:R-:W-:-:S09]  /*5f20*/  IMAD.MOV.U32 R10, RZ, RZ, RZ ;  /* 0x000000ffff0a7224 */ /* 0x000fd200078e00ff */
[C---:B------:R-:W-:Y:S02]  /*5f30*/  FSETP.NEU.AND P2, PT, R7.reuse, RZ, PT ;  /* 0x000000ff0700720b */ /* 0x040fe40003f4d000 */
[----:B------:R-:W-:-:S04]  /*5f40*/  LOP3.LUT R9, R7, 0x80000000, R9, 0x48, !PT ;  /* 0x8000000007097812 */ /* 0x000fc800078e4809 */
[----:B------:R-:W-:-:S07]  /*5f50*/  LOP3.LUT R11, R9, R11, RZ, 0xfc, !PT ;  /* 0x0000000b090b7212 */ /* 0x000fce00078efcff */
[----:B------:R-:W-:Y:S05]  /*5f60*/  @!P2 BRA `(.L_x_94) ;  /* 0x00000000007ca947 */ /* 0x000fea0003800000 */
[----:B------:R-:W-:Y:S01]  /*5f70*/  IADD3 R7, PT, PT, -R20, RZ, RZ ;  /* 0x000000ff14077210 */ /* 0x000fe20007ffe1ff */
[----:B------:R-:W-:Y:S01]  /*5f80*/  IMAD.MOV.U32 R6, RZ, RZ, RZ ;  /* 0x000000ffff067224 */ /* 0x000fe200078e00ff */
[----:B------:R-:W-:-:S05]  /*5f90*/  DMUL.RP R10, R24, R10 ;  /* 0x0000000a180a7228 */ /* 0x000fca0000008000 */
[----:B------:R-:W-:-:S05]  /*5fa0*/  DFMA R6, R14, -R6, R24 ;  /* 0x800000060e06722b */ /* 0x000fca0000000018 */
[----:B------:R-:W-:Y:S02]  /*5fb0*/  LOP3.LUT R9, R11, R9, RZ, 0x3c, !PT ;  /* 0x000000090b097212 */ /* 0x000fe400078e3cff */
[----:B------:R-:W-:-:S04]  /*5fc0*/  IADD3 R6, PT, PT, -R20, -0x43300000, RZ ;  /* 0xbcd0000014067810 */ /* 0x000fc80007ffe1ff */
[----:B------:R-:W-:-:S04]  /*5fd0*/  FSETP.NEU.AND P2, PT, |R7|, R6, PT ;  /* 0x000000060700720b */ /* 0x000fc80003f4d200 */
[----:B------:R-:W-:Y:S02]  /*5fe0*/  FSEL R14, R10, R14, !P2 ;  /* 0x0000000e0a0e7208 */ /* 0x000fe40005000000 */
[----:B------:R-:W-:Y:S01]  /*5ff0*/  FSEL R15, R9, R15, !P2 ;  /* 0x0000000f090f7208 */ /* 0x000fe20005000000 */
[----:B------:R-:W-:Y:S06]  /*6000*/  BRA `(.L_x_94) ;  /* 0x0000000000547947 */ /* 0x000fec0003800000 */
.L_x_93:
[----:B------:R-:W-:-:S14]  /*6010*/  DSETP.NAN.AND P2, PT, R10, R10, PT ;  /* 0x0000000a0a00722a */ /* 0x000fdc0003f48000 */
[----:B------:R-:W-:Y:S05]  /*6020*/  @P2 BRA `(.L_x_95) ;  /* 0x0000000000442947 */ /* 0x000fea0003800000 */
[----:B------:R-:W-:-:S14]  /*6030*/  DSETP.NAN.AND P2, PT, R8, R8, PT ;  /* 0x000000080800722a */ /* 0x000fdc0003f48000 */
[----:B------:R-:W-:Y:S05]  /*6040*/  @P2 BRA `(.L_x_96) ;  /* 0x0000000000302947 */ /* 0x000fea0003800000 */
[----:B------:R-:W-:Y:S01]  /*6050*/  ISETP.NE.AND P2, PT, R45, R20, PT ;  /* 0x000000142d00720c */ /* 0x000fe20003f45270 */
[----:B------:R-:W-:Y:S02]  /*6060*/  IMAD.MOV.U32 R14, RZ, RZ, 0x0 ;  /* 0x00000000ff0e7424 */ /* 0x000fe400078e00ff */
[----:B------:R-:W-:-:S10]  /*6070*/  IMAD.MOV.U32 R15, RZ, RZ, -0x80000 ;  /* 0xfff80000ff0f7424 */ /* 0x000fd400078e00ff */
[----:B------:R-:W-:Y:S05]  /*6080*/  @!P2 BRA `(.L_x_94) ;  /* 0x000000000034a947 */ /* 0x000fea0003800000 */
[----:B------:R-:W-:Y:S02]  /*6090*/  ISETP.NE.AND P2, PT, R45, 0x7ff00000, PT ;  /* 0x7ff000002d00780c */ /* 0x000fe40003f45270 */
[----:B------:R-:W-:Y:S02]  /*60a0*/  LOP3.LUT R15, R11, 0x80000000, R9, 0x48, !PT ;  /* 0x800000000b0f7812 */ /* 0x000fe400078e4809 */
[----:B------:R-:W-:-:S13]  /*60b0*/  ISETP.EQ.OR P2, PT, R20, RZ, !P2 ;  /* 0x000000ff1400720c */ /* 0x000fda0005742670 */
[----:B------:R-:W-:Y:S02]  /*60c0*/  @P2 LOP3.LUT R6, R15, 0x7ff00000, RZ, 0xfc, !PT ;  /* 0x7ff000000f062812 */ /* 0x000fe400078efcff */
[----:B------:R-:W-:Y:S01]  /*60d0*/  @!P2 MOV R14, RZ ;  /* 0x000000ff000ea202 */ /* 0x000fe20000000f00 */
[----:B------:R-:W-:Y:S02]  /*60e0*/  @P2 IMAD.MOV.U32 R14, RZ, RZ, RZ ;  /* 0x000000ffff0e2224 */ /* 0x000fe400078e00ff */
[----:B------:R-:W-:Y:S01]  /*60f0*/  @P2 IMAD.MOV.U32 R15, RZ, RZ, R6 ;  /* 0x000000ffff0f2224 */ /* 0x000fe200078e0006 */
[----:B------:R-:W-:Y:S06]  /*6100*/  BRA `(.L_x_94) ;  /* 0x0000000000147947 */ /* 0x000fec0003800000 */
.L_x_96:
[----:B------:R-:W-:Y:S01]  /*6110*/  LOP3.LUT R15, R9, 0x80000, RZ, 0xfc, !PT ;  /* 0x00080000090f7812 */ /* 0x000fe200078efcff */
[----:B------:R-:W-:Y:S01]  /*6120*/  IMAD.MOV.U32 R14, RZ, RZ, R8 ;  /* 0x000000ffff0e7224 */ /* 0x000fe200078e0008 */
[----:B------:R-:W-:Y:S06]  /*6130*/  BRA `(.L_x_94) ;  /* 0x0000000000087947 */ /* 0x000fec0003800000 */
.L_x_95:
[----:B------:R-:W-:Y:S02]  /*6140*/  LOP3.LUT R15, R11, 0x80000, RZ, 0xfc, !PT ;  /* 0x000800000b0f7812 */ /* 0x000fe400078efcff */
[----:B------:R-:W-:-:S07]  /*6150*/  MOV R14, R10 ;  /* 0x0000000a000e7202 */ /* 0x000fce0000000f00 */
.L_x_94:
[----:B------:R-:W-:Y:S05]  /*6160*/  BSYNC.RECONVERGENT B0 ;  /* 0x0000000000007941 */ /* 0x000fea0003800200 */
.L_x_92:
[----:B------:R-:W-:Y:S02]  /*6170*/  IMAD.MOV.U32 R6, RZ, RZ, R0 ;  /* 0x000000ffff067224 */ /* 0x000fe400078e0000 */
[----:B------:R-:W-:-:S04]  /*6180*/  IMAD.MOV.U32 R7, RZ, RZ, 0x0 ;  /* 0x00000000ff077424 */ /* 0x000fc800078e00ff */
[----:B------:R-:W-:Y:S05]  /*6190*/  RET.REL.NODEC R6 `(_Z26calculateHistEntropyCuda3DPKdS0_S0_S0_PdPS1_) ;  /* 0xffffff9c06987950 */ /* 0x000fea0003c3ffff */
.L_x_97:
[----:B------:R-:W-:-:S00]  /*61a0*/  BRA `(.L_x_97) ;  /* 0xfffffffc00fc7947 */ /* 0x000fc0000383ffff */
[----:B------:R-:W-:-:S00]  /*61b0*/  NOP ;  /* 0x0000000000007918 */ /* 0x000fc00000000000 */
        /* <DEDUP_REMOVED lines=12> */
.L_x_98:


//--------------------- .nv.global.init           --------------------------
	.section	.nv.global.init,"aw",@progbits
	.align	8
.nv.global.init:
	.type		EPSD,@object
	.size		EPSD,($str - EPSD)
EPSD:
        /*0000*/ 	.byte	0x00, 0x00, 0x00, 0x00, 0x00, 0x00, 0xb0, 0x3c
	.type		$str,@object
	.size		$str,(.L_16 - $str)
$str:
        /*0008*/ 	.byte	0x50, 0x72, 0x6f, 0x67, 0x72, 0x65, 0x73, 0x73, 0x3a, 0x20, 0x25, 0x64, 0x25, 0x25, 0x0a, 0x00
.L_16:


//--------------------- .nv.shared.reserved.0     --------------------------
	.section	.nv.shared.reserved.0,"aw",@nobits
	.weak		__nv_reservedSMEM_offset_0_alias
	.size		__nv_reservedSMEM_offset_0_alias, 0, 64
	.other		__nv_reservedSMEM_offset_0_alias,@"STO_CUDA_RESERVED_SHARED STV_DEFAULT"
__nv_reservedSMEM_offset_0_alias:
	.zero		0
	.zero		64


//--------------------- .nv.global                --------------------------
	.section	.nv.global,"aw",@nobits
	.align	4
.nv.global:
	.type		d_progress,@object
	.size		d_progress,(.L_14 - d_progress)
d_progress:
	.zero		4
.L_14:


//--------------------- .nv.constant0._Z26calculateHistEntropyCuda3DPKdS0_S0_S0_PdPS1_ --------------------------
	.section	.nv.constant0._Z26calculateHistEntropyCuda3DPKdS0_S0_S0_PdPS1_,"a",@progbits
	.sectionflags	@""
	.align	4
.nv.constant0._Z26calculateHistEntropyCuda3DPKdS0_S0_S0_PdPS1_:
	.zero		944


//--------------------- SYMBOLS --------------------------

	.type		.nv.reservedSmem.offset0,@object
	.size		.nv.reservedSmem.offset0,0x4
	.type		vprintf,@function
	.type		malloc,@function
	.type		free,@function
